//
// Generated by NVIDIA NVVM Compiler
//
// Compiler Build ID: CL-36424714
// Cuda compilation tools, release 13.0, V13.0.88
// Based on NVVM 20.0.0
//

.version 9.0
.target sm_100
.address_size 64

	// .globl	_Z10dataKernelPdS_S_iS_S_S_
.func  (.param .align 16 .b8 func_retval0[16]) __internal_trig_reduction_slowpathd
(
	.param .b64 __internal_trig_reduction_slowpathd_param_0
)
;
.extern .shared .align 16 .b8 ptr[];
.global .align 8 .b8 __cudart_i2opi_d[144] = {8, 93, 141, 31, 177, 95, 251, 107, 234, 146, 82, 138, 247, 57, 7, 61, 123, 241, 229, 235, 199, 186, 39, 117, 45, 234, 95, 158, 102, 63, 70, 79, 183, 9, 203, 39, 207, 126, 54, 109, 31, 109, 10, 90, 139, 17, 47, 239, 15, 152, 5, 222, 255, 151, 248, 31, 59, 40, 249, 189, 139, 95, 132, 156, 244, 57, 83, 131, 57, 214, 145, 57, 65, 126, 95, 180, 38, 112, 156, 233, 132, 68, 187, 46, 245, 53, 130, 232, 62, 167, 41, 177, 28, 235, 29, 254, 28, 146, 209, 9, 234, 46, 73, 6, 224, 210, 77, 66, 58, 110, 36, 183, 97, 197, 187, 222, 171, 99, 81, 254, 65, 144, 67, 60, 153, 149, 98, 219, 192, 221, 52, 245, 209, 87, 39, 252, 41, 21, 68, 78, 110, 131, 249, 162};
.global .align 16 .b8 __cudart_sin_cos_coeffs[128] = {70, 210, 176, 44, 241, 229, 90, 190, 146, 227, 172, 105, 227, 29, 199, 62, 161, 98, 219, 25, 160, 1, 42, 191, 24, 8, 17, 17, 17, 17, 129, 63, 84, 85, 85, 85, 85, 85, 197, 191, 0, 0, 0, 0, 0, 0, 0, 0, 0, 0, 0, 0, 0, 0, 0, 0, 100, 129, 253, 32, 131, 255, 168, 189, 40, 133, 239, 193, 167, 238, 33, 62, 217, 230, 6, 142, 79, 126, 146, 190, 233, 188, 221, 25, 160, 1, 250, 62, 71, 93, 193, 22, 108, 193, 86, 191, 81, 85, 85, 85, 85, 85, 165, 63, 0, 0, 0, 0, 0, 0, 224, 191, 0, 0, 0, 0, 0, 0, 240, 63};

.visible .entry _Z10dataKernelPdS_S_iS_S_S_(
	.param .u64 .ptr .align 1 _Z10dataKernelPdS_S_iS_S_S__param_0,
	.param .u64 .ptr .align 1 _Z10dataKernelPdS_S_iS_S_S__param_1,
	.param .u64 .ptr .align 1 _Z10dataKernelPdS_S_iS_S_S__param_2,
	.param .u32 _Z10dataKernelPdS_S_iS_S_S__param_3,
	.param .u64 .ptr .align 1 _Z10dataKernelPdS_S_iS_S_S__param_4,
	.param .u64 .ptr .align 1 _Z10dataKernelPdS_S_iS_S_S__param_5,
	.param .u64 .ptr .align 1 _Z10dataKernelPdS_S_iS_S_S__param_6
)
{
	.reg .pred 	%p<34>;
	.reg .b32 	%r<241>;
	.reg .b64 	%rd<51>;
	.reg .b64 	%fd<245>;

	ld.param.u64 	%rd11, [_Z10dataKernelPdS_S_iS_S_S__param_0];
	ld.param.u32 	%r64, [_Z10dataKernelPdS_S_iS_S_S__param_3];
	ld.param.u64 	%rd12, [_Z10dataKernelPdS_S_iS_S_S__param_6];
	cvta.to.global.u64 	%rd1, %rd12;
	cvta.to.global.u64 	%rd2, %rd11;
	mov.u32 	%r1, %tid.x;
	mov.u32 	%r2, %tid.y;
	mov.u32 	%r3, %ntid.x;
	mul.lo.s32 	%r4, %r3, %r2;
	setp.lt.s32 	%p1, %r64, 1;
	@%p1 bra 	$L__BB0_46;
	ld.param.u64 	%rd49, [_Z10dataKernelPdS_S_iS_S_S__param_5];
	ld.param.u64 	%rd47, [_Z10dataKernelPdS_S_iS_S_S__param_4];
	ld.param.u64 	%rd46, [_Z10dataKernelPdS_S_iS_S_S__param_2];
	ld.param.u64 	%rd45, [_Z10dataKernelPdS_S_iS_S_S__param_1];
	add.s32 	%r66, %r4, %r1;
	cvta.to.global.u64 	%rd13, %rd47;
	cvta.to.global.u64 	%rd14, %rd49;
	mov.u32 	%r67, %ctaid.x;
	mul.lo.s32 	%r5, %r3, %r67;
	add.s32 	%r68, %r5, %r1;
	shl.b32 	%r69, %r2, 1;
	add.s32 	%r70, %r68, %r69;
	shl.b32 	%r6, %r3, 1;
	mov.u32 	%r71, %ctaid.y;
	mul.lo.s32 	%r7, %r6, %r71;
	add.s32 	%r72, %r70, %r7;
	add.s32 	%r8, %r7, 2;
	mul.lo.s32 	%r73, %r3, %r3;
	shl.b32 	%r74, %r73, 3;
	mov.u32 	%r75, ptr;
	add.s32 	%r9, %r75, %r74;
	add.s32 	%r10, %r69, %r1;
	shl.b32 	%r76, %r66, 3;
	add.s32 	%r11, %r75, %r76;
	add.s32 	%r12, %r9, %r76;
	mul.wide.s32 	%rd15, %r72, 8;
	add.s64 	%rd3, %rd13, %rd15;
	add.s64 	%rd4, %rd14, %rd15;
	and.b32  	%r13, %r3, 7;
	add.s32 	%r14, %r13, -1;
	and.b32  	%r15, %r3, 3;
	and.b32  	%r16, %r3, 2040;
	shl.b32 	%r77, %r1, 3;
	add.s32 	%r78, %r74, %r77;
	add.s32 	%r17, %r75, %r78;
	shl.b32 	%r18, %r3, 6;
	shl.b32 	%r79, %r4, 3;
	add.s32 	%r80, %r79, %r75;
	add.s32 	%r19, %r80, 32;
	shl.b32 	%r20, %r3, 3;
	cvta.to.global.u64 	%rd5, %rd45;
	cvta.to.global.u64 	%rd6, %rd46;
	mov.b32 	%r219, 0;
$L__BB0_2:
	add.s32 	%r81, %r4, %r1;
	mul.wide.u32 	%rd16, %r81, 8;
	add.s64 	%rd17, %rd2, %rd16;
	ld.global.f64 	%fd1, [%rd17];
	abs.f64 	%fd2, %fd1;
	setp.neu.f64 	%p2, %fd2, 0d7FF0000000000000;
	@%p2 bra 	$L__BB0_4;
	mov.f64 	%fd51, 0d0000000000000000;
	mul.rn.f64 	%fd217, %fd1, %fd51;
	mov.b32 	%r220, 0;
	bra.uni 	$L__BB0_6;
$L__BB0_4:
	mul.f64 	%fd46, %fd1, 0d3FE45F306DC9C883;
	cvt.rni.s32.f64 	%r220, %fd46;
	cvt.rn.f64.s32 	%fd47, %r220;
	fma.rn.f64 	%fd48, %fd47, 0dBFF921FB54442D18, %fd1;
	fma.rn.f64 	%fd49, %fd47, 0dBC91A62633145C00, %fd48;
	fma.rn.f64 	%fd217, %fd47, 0dB97B839A252049C0, %fd49;
	setp.ltu.f64 	%p3, %fd2, 0d41E0000000000000;
	@%p3 bra 	$L__BB0_6;
	{ // callseq 0, 0
	.param .b64 param0;
	st.param.f64 	[param0], %fd1;
	.param .align 16 .b8 retval0[16];
	call.uni (retval0), 
	__internal_trig_reduction_slowpathd, 
	(
	param0
	);
	ld.param.f64 	%fd217, [retval0];
	ld.param.b32 	%r220, [retval0+8];
	} // callseq 0
$L__BB0_6:
	shl.b32 	%r84, %r220, 6;
	cvt.u64.u32 	%rd18, %r84;
	and.b64  	%rd19, %rd18, 64;
	mov.u64 	%rd20, __cudart_sin_cos_coeffs;
	add.s64 	%rd21, %rd20, %rd19;
	mul.rn.f64 	%fd53, %fd217, %fd217;
	and.b32  	%r85, %r220, 1;
	setp.eq.b32 	%p4, %r85, 1;
	selp.f64 	%fd54, 0dBDA8FF8320FD8164, 0d3DE5DB65F9785EBA, %p4;
	ld.global.nc.v2.f64 	{%fd55, %fd56}, [%rd21];
	fma.rn.f64 	%fd57, %fd54, %fd53, %fd55;
	fma.rn.f64 	%fd58, %fd57, %fd53, %fd56;
	ld.global.nc.v2.f64 	{%fd59, %fd60}, [%rd21+16];
	fma.rn.f64 	%fd61, %fd58, %fd53, %fd59;
	fma.rn.f64 	%fd62, %fd61, %fd53, %fd60;
	ld.global.nc.v2.f64 	{%fd63, %fd64}, [%rd21+32];
	fma.rn.f64 	%fd65, %fd62, %fd53, %fd63;
	fma.rn.f64 	%fd66, %fd65, %fd53, %fd64;
	fma.rn.f64 	%fd67, %fd66, %fd217, %fd217;
	fma.rn.f64 	%fd68, %fd66, %fd53, 0d3FF0000000000000;
	selp.f64 	%fd69, %fd68, %fd67, %p4;
	and.b32  	%r86, %r220, 2;
	setp.eq.s32 	%p5, %r86, 0;
	mov.f64 	%fd226, 0d0000000000000000;
	sub.f64 	%fd70, %fd226, %fd69;
	selp.f64 	%fd71, %fd69, %fd70, %p5;
	add.s32 	%r87, %r4, %r1;
	mul.wide.u32 	%rd22, %r87, 8;
	add.s64 	%rd23, %rd1, %rd22;
	st.global.f64 	[%rd23], %fd71;
	bar.sync 	0;
	mov.u32 	%r221, %r5;
	mov.u32 	%r222, %r7;
$L__BB0_7:
	setp.lt.u32 	%p6, %r3, 8;
	add.s32 	%r89, %r10, %r222;
	mul.wide.u32 	%rd24, %r89, 8;
	add.s64 	%rd25, %rd2, %rd24;
	ld.global.f64 	%fd73, [%rd25];
	st.shared.f64 	[%r11], %fd73;
	add.s32 	%r90, %r10, %r221;
	mul.wide.s32 	%rd26, %r90, 8;
	add.s64 	%rd27, %rd2, %rd26;
	ld.global.f64 	%fd74, [%rd27];
	st.shared.f64 	[%r12], %fd74;
	bar.sync 	0;
	membar.cta;
	mov.b32 	%r227, 0;
	@%p6 bra 	$L__BB0_10;
	and.b32  	%r91, %r3, -8;
	neg.s32 	%r225, %r91;
	mov.u32 	%r223, %r19;
	mov.u32 	%r224, %r17;
$L__BB0_9:
	.pragma "nounroll";
	ld.shared.f64 	%fd75, [%r223+-32];
	ld.shared.f64 	%fd76, [%r224];
	fma.rn.f64 	%fd77, %fd75, %fd76, %fd226;
	ld.shared.f64 	%fd78, [%r223+-24];
	add.s32 	%r92, %r224, %r20;
	ld.shared.f64 	%fd79, [%r92];
	fma.rn.f64 	%fd80, %fd78, %fd79, %fd77;
	ld.shared.f64 	%fd81, [%r223+-16];
	add.s32 	%r93, %r92, %r20;
	ld.shared.f64 	%fd82, [%r93];
	fma.rn.f64 	%fd83, %fd81, %fd82, %fd80;
	ld.shared.f64 	%fd84, [%r223+-8];
	add.s32 	%r94, %r93, %r20;
	ld.shared.f64 	%fd85, [%r94];
	fma.rn.f64 	%fd86, %fd84, %fd85, %fd83;
	ld.shared.f64 	%fd87, [%r223];
	add.s32 	%r95, %r94, %r20;
	ld.shared.f64 	%fd88, [%r95];
	fma.rn.f64 	%fd89, %fd87, %fd88, %fd86;
	ld.shared.f64 	%fd90, [%r223+8];
	add.s32 	%r96, %r95, %r20;
	ld.shared.f64 	%fd91, [%r96];
	fma.rn.f64 	%fd92, %fd90, %fd91, %fd89;
	ld.shared.f64 	%fd93, [%r223+16];
	add.s32 	%r97, %r96, %r20;
	ld.shared.f64 	%fd94, [%r97];
	fma.rn.f64 	%fd95, %fd93, %fd94, %fd92;
	ld.shared.f64 	%fd96, [%r223+24];
	add.s32 	%r98, %r97, %r20;
	ld.shared.f64 	%fd97, [%r98];
	fma.rn.f64 	%fd226, %fd96, %fd97, %fd95;
	add.s32 	%r225, %r225, 8;
	add.s32 	%r224, %r224, %r18;
	add.s32 	%r223, %r223, 64;
	setp.ne.s32 	%p7, %r225, 0;
	mov.u32 	%r227, %r16;
	@%p7 bra 	$L__BB0_9;
$L__BB0_10:
	setp.eq.s32 	%p8, %r13, 0;
	@%p8 bra 	$L__BB0_18;
	setp.lt.u32 	%p9, %r14, 3;
	@%p9 bra 	$L__BB0_13;
	add.s32 	%r99, %r227, %r4;
	shl.b32 	%r100, %r99, 3;
	mov.u32 	%r101, ptr;
	add.s32 	%r102, %r101, %r100;
	ld.shared.f64 	%fd99, [%r102];
	mad.lo.s32 	%r103, %r227, %r3, %r1;
	shl.b32 	%r104, %r103, 3;
	add.s32 	%r105, %r9, %r104;
	ld.shared.f64 	%fd100, [%r105];
	fma.rn.f64 	%fd101, %fd99, %fd100, %fd226;
	ld.shared.f64 	%fd102, [%r102+8];
	add.s32 	%r106, %r105, %r20;
	ld.shared.f64 	%fd103, [%r106];
	fma.rn.f64 	%fd104, %fd102, %fd103, %fd101;
	ld.shared.f64 	%fd105, [%r102+16];
	add.s32 	%r107, %r106, %r20;
	ld.shared.f64 	%fd106, [%r107];
	fma.rn.f64 	%fd107, %fd105, %fd106, %fd104;
	ld.shared.f64 	%fd108, [%r102+24];
	add.s32 	%r108, %r107, %r20;
	ld.shared.f64 	%fd109, [%r108];
	fma.rn.f64 	%fd226, %fd108, %fd109, %fd107;
	add.s32 	%r227, %r227, 4;
$L__BB0_13:
	setp.eq.s32 	%p10, %r15, 0;
	@%p10 bra 	$L__BB0_18;
	setp.eq.s32 	%p11, %r15, 1;
	@%p11 bra 	$L__BB0_16;
	add.s32 	%r109, %r227, %r4;
	shl.b32 	%r110, %r109, 3;
	mov.u32 	%r111, ptr;
	add.s32 	%r112, %r111, %r110;
	ld.shared.f64 	%fd111, [%r112];
	mad.lo.s32 	%r113, %r227, %r3, %r1;
	shl.b32 	%r114, %r113, 3;
	add.s32 	%r115, %r9, %r114;
	ld.shared.f64 	%fd112, [%r115];
	fma.rn.f64 	%fd113, %fd111, %fd112, %fd226;
	ld.shared.f64 	%fd114, [%r112+8];
	add.s32 	%r116, %r115, %r20;
	ld.shared.f64 	%fd115, [%r116];
	fma.rn.f64 	%fd226, %fd114, %fd115, %fd113;
	add.s32 	%r227, %r227, 2;
$L__BB0_16:
	and.b32  	%r117, %r3, 1;
	setp.eq.b32 	%p12, %r117, 1;
	not.pred 	%p13, %p12;
	@%p13 bra 	$L__BB0_18;
	add.s32 	%r118, %r227, %r4;
	shl.b32 	%r119, %r118, 3;
	mov.u32 	%r120, ptr;
	add.s32 	%r121, %r120, %r119;
	ld.shared.f64 	%fd116, [%r121];
	mad.lo.s32 	%r122, %r227, %r3, %r1;
	shl.b32 	%r123, %r122, 3;
	add.s32 	%r124, %r9, %r123;
	ld.shared.f64 	%fd117, [%r124];
	fma.rn.f64 	%fd226, %fd116, %fd117, %fd226;
$L__BB0_18:
	bar.sync 	0;
	add.s32 	%r222, %r222, %r3;
	add.s32 	%r221, %r221, %r6;
	setp.lt.u32 	%p14, %r222, %r8;
	@%p14 bra 	$L__BB0_7;
	st.global.f64 	[%rd3], %fd226;
	bar.sync 	0;
	mov.f64 	%fd235, 0d0000000000000000;
	mov.u32 	%r229, %r5;
	mov.u32 	%r230, %r7;
$L__BB0_20:
	add.s32 	%r126, %r10, %r230;
	mul.wide.u32 	%rd28, %r126, 8;
	add.s64 	%rd29, %rd6, %rd28;
	ld.global.f64 	%fd120, [%rd29];
	st.shared.f64 	[%r11], %fd120;
	add.s32 	%r127, %r10, %r229;
	mul.wide.s32 	%rd30, %r127, 8;
	add.s64 	%rd31, %rd2, %rd30;
	ld.global.f64 	%fd121, [%rd31];
	st.shared.f64 	[%r12], %fd121;
	bar.sync 	0;
	membar.cta;
	mov.b32 	%r233, 0;
	@%p6 bra 	$L__BB0_23;
	mov.b32 	%r231, 0;
$L__BB0_22:
	.pragma "nounroll";
	add.s32 	%r129, %r231, %r4;
	shl.b32 	%r130, %r129, 3;
	mov.u32 	%r131, ptr;
	add.s32 	%r132, %r131, %r130;
	ld.shared.f64 	%fd122, [%r132];
	mad.lo.s32 	%r133, %r231, %r3, %r1;
	shl.b32 	%r134, %r133, 3;
	add.s32 	%r135, %r9, %r134;
	ld.shared.f64 	%fd123, [%r135];
	fma.rn.f64 	%fd124, %fd122, %fd123, %fd235;
	ld.shared.f64 	%fd125, [%r132+8];
	add.s32 	%r136, %r135, %r20;
	ld.shared.f64 	%fd126, [%r136];
	fma.rn.f64 	%fd127, %fd125, %fd126, %fd124;
	ld.shared.f64 	%fd128, [%r132+16];
	add.s32 	%r137, %r136, %r20;
	ld.shared.f64 	%fd129, [%r137];
	fma.rn.f64 	%fd130, %fd128, %fd129, %fd127;
	ld.shared.f64 	%fd131, [%r132+24];
	add.s32 	%r138, %r137, %r20;
	ld.shared.f64 	%fd132, [%r138];
	fma.rn.f64 	%fd133, %fd131, %fd132, %fd130;
	ld.shared.f64 	%fd134, [%r132+32];
	add.s32 	%r139, %r138, %r20;
	ld.shared.f64 	%fd135, [%r139];
	fma.rn.f64 	%fd136, %fd134, %fd135, %fd133;
	ld.shared.f64 	%fd137, [%r132+40];
	add.s32 	%r140, %r139, %r20;
	ld.shared.f64 	%fd138, [%r140];
	fma.rn.f64 	%fd139, %fd137, %fd138, %fd136;
	ld.shared.f64 	%fd140, [%r132+48];
	add.s32 	%r141, %r140, %r20;
	ld.shared.f64 	%fd141, [%r141];
	fma.rn.f64 	%fd142, %fd140, %fd141, %fd139;
	ld.shared.f64 	%fd143, [%r132+56];
	add.s32 	%r142, %r141, %r20;
	ld.shared.f64 	%fd144, [%r142];
	fma.rn.f64 	%fd235, %fd143, %fd144, %fd142;
	add.s32 	%r231, %r231, 8;
	setp.ne.s32 	%p16, %r231, %r16;
	mov.u32 	%r233, %r16;
	@%p16 bra 	$L__BB0_22;
$L__BB0_23:
	@%p8 bra 	$L__BB0_31;
	setp.lt.u32 	%p18, %r14, 3;
	@%p18 bra 	$L__BB0_26;
	add.s32 	%r143, %r233, %r4;
	shl.b32 	%r144, %r143, 3;
	mov.u32 	%r145, ptr;
	add.s32 	%r146, %r145, %r144;
	ld.shared.f64 	%fd146, [%r146];
	mad.lo.s32 	%r147, %r233, %r3, %r1;
	shl.b32 	%r148, %r147, 3;
	add.s32 	%r149, %r9, %r148;
	ld.shared.f64 	%fd147, [%r149];
	fma.rn.f64 	%fd148, %fd146, %fd147, %fd235;
	ld.shared.f64 	%fd149, [%r146+8];
	add.s32 	%r150, %r149, %r20;
	ld.shared.f64 	%fd150, [%r150];
	fma.rn.f64 	%fd151, %fd149, %fd150, %fd148;
	ld.shared.f64 	%fd152, [%r146+16];
	add.s32 	%r151, %r150, %r20;
	ld.shared.f64 	%fd153, [%r151];
	fma.rn.f64 	%fd154, %fd152, %fd153, %fd151;
	ld.shared.f64 	%fd155, [%r146+24];
	add.s32 	%r152, %r151, %r20;
	ld.shared.f64 	%fd156, [%r152];
	fma.rn.f64 	%fd235, %fd155, %fd156, %fd154;
	add.s32 	%r233, %r233, 4;
$L__BB0_26:
	setp.eq.s32 	%p19, %r15, 0;
	@%p19 bra 	$L__BB0_31;
	setp.eq.s32 	%p20, %r15, 1;
	@%p20 bra 	$L__BB0_29;
	add.s32 	%r153, %r233, %r4;
	shl.b32 	%r154, %r153, 3;
	mov.u32 	%r155, ptr;
	add.s32 	%r156, %r155, %r154;
	ld.shared.f64 	%fd158, [%r156];
	mad.lo.s32 	%r157, %r233, %r3, %r1;
	shl.b32 	%r158, %r157, 3;
	add.s32 	%r159, %r9, %r158;
	ld.shared.f64 	%fd159, [%r159];
	fma.rn.f64 	%fd160, %fd158, %fd159, %fd235;
	ld.shared.f64 	%fd161, [%r156+8];
	add.s32 	%r160, %r159, %r20;
	ld.shared.f64 	%fd162, [%r160];
	fma.rn.f64 	%fd235, %fd161, %fd162, %fd160;
	add.s32 	%r233, %r233, 2;
$L__BB0_29:
	and.b32  	%r161, %r3, 1;
	setp.eq.b32 	%p21, %r161, 1;
	not.pred 	%p22, %p21;
	@%p22 bra 	$L__BB0_31;
	add.s32 	%r162, %r233, %r4;
	shl.b32 	%r163, %r162, 3;
	mov.u32 	%r164, ptr;
	add.s32 	%r165, %r164, %r163;
	ld.shared.f64 	%fd163, [%r165];
	mad.lo.s32 	%r166, %r233, %r3, %r1;
	shl.b32 	%r167, %r166, 3;
	add.s32 	%r168, %r9, %r167;
	ld.shared.f64 	%fd164, [%r168];
	fma.rn.f64 	%fd235, %fd163, %fd164, %fd235;
$L__BB0_31:
	bar.sync 	0;
	add.s32 	%r230, %r230, %r3;
	add.s32 	%r229, %r229, %r6;
	setp.lt.u32 	%p23, %r230, %r8;
	@%p23 bra 	$L__BB0_20;
	st.global.f64 	[%rd4], %fd235;
	bar.sync 	0;
	mov.f64 	%fd244, 0d0000000000000000;
	mov.u32 	%r235, %r5;
	mov.u32 	%r236, %r7;
$L__BB0_33:
	add.s32 	%r170, %r10, %r236;
	mul.wide.u32 	%rd32, %r170, 8;
	add.s64 	%rd33, %rd5, %rd32;
	ld.global.f64 	%fd167, [%rd33];
	st.shared.f64 	[%r11], %fd167;
	add.s32 	%r171, %r10, %r235;
	mul.wide.s32 	%rd34, %r171, 8;
	add.s64 	%rd35, %rd1, %rd34;
	ld.global.f64 	%fd168, [%rd35];
	st.shared.f64 	[%r12], %fd168;
	bar.sync 	0;
	membar.cta;
	mov.b32 	%r239, 0;
	@%p6 bra 	$L__BB0_36;
	mov.b32 	%r237, 0;
$L__BB0_35:
	.pragma "nounroll";
	add.s32 	%r173, %r237, %r4;
	shl.b32 	%r174, %r173, 3;
	mov.u32 	%r175, ptr;
	add.s32 	%r176, %r175, %r174;
	ld.shared.f64 	%fd169, [%r176];
	mad.lo.s32 	%r177, %r237, %r3, %r1;
	shl.b32 	%r178, %r177, 3;
	add.s32 	%r179, %r9, %r178;
	ld.shared.f64 	%fd170, [%r179];
	fma.rn.f64 	%fd171, %fd169, %fd170, %fd244;
	ld.shared.f64 	%fd172, [%r176+8];
	add.s32 	%r180, %r179, %r20;
	ld.shared.f64 	%fd173, [%r180];
	fma.rn.f64 	%fd174, %fd172, %fd173, %fd171;
	ld.shared.f64 	%fd175, [%r176+16];
	add.s32 	%r181, %r180, %r20;
	ld.shared.f64 	%fd176, [%r181];
	fma.rn.f64 	%fd177, %fd175, %fd176, %fd174;
	ld.shared.f64 	%fd178, [%r176+24];
	add.s32 	%r182, %r181, %r20;
	ld.shared.f64 	%fd179, [%r182];
	fma.rn.f64 	%fd180, %fd178, %fd179, %fd177;
	ld.shared.f64 	%fd181, [%r176+32];
	add.s32 	%r183, %r182, %r20;
	ld.shared.f64 	%fd182, [%r183];
	fma.rn.f64 	%fd183, %fd181, %fd182, %fd180;
	ld.shared.f64 	%fd184, [%r176+40];
	add.s32 	%r184, %r183, %r20;
	ld.shared.f64 	%fd185, [%r184];
	fma.rn.f64 	%fd186, %fd184, %fd185, %fd183;
	ld.shared.f64 	%fd187, [%r176+48];
	add.s32 	%r185, %r184, %r20;
	ld.shared.f64 	%fd188, [%r185];
	fma.rn.f64 	%fd189, %fd187, %fd188, %fd186;
	ld.shared.f64 	%fd190, [%r176+56];
	add.s32 	%r186, %r185, %r20;
	ld.shared.f64 	%fd191, [%r186];
	fma.rn.f64 	%fd244, %fd190, %fd191, %fd189;
	add.s32 	%r237, %r237, 8;
	setp.ne.s32 	%p25, %r237, %r16;
	mov.u32 	%r239, %r16;
	@%p25 bra 	$L__BB0_35;
$L__BB0_36:
	@%p8 bra 	$L__BB0_44;
	setp.lt.u32 	%p27, %r14, 3;
	@%p27 bra 	$L__BB0_39;
	add.s32 	%r187, %r239, %r4;
	shl.b32 	%r188, %r187, 3;
	mov.u32 	%r189, ptr;
	add.s32 	%r190, %r189, %r188;
	ld.shared.f64 	%fd193, [%r190];
	mad.lo.s32 	%r191, %r239, %r3, %r1;
	shl.b32 	%r192, %r191, 3;
	add.s32 	%r193, %r9, %r192;
	ld.shared.f64 	%fd194, [%r193];
	fma.rn.f64 	%fd195, %fd193, %fd194, %fd244;
	ld.shared.f64 	%fd196, [%r190+8];
	add.s32 	%r194, %r193, %r20;
	ld.shared.f64 	%fd197, [%r194];
	fma.rn.f64 	%fd198, %fd196, %fd197, %fd195;
	ld.shared.f64 	%fd199, [%r190+16];
	add.s32 	%r195, %r194, %r20;
	ld.shared.f64 	%fd200, [%r195];
	fma.rn.f64 	%fd201, %fd199, %fd200, %fd198;
	ld.shared.f64 	%fd202, [%r190+24];
	add.s32 	%r196, %r195, %r20;
	ld.shared.f64 	%fd203, [%r196];
	fma.rn.f64 	%fd244, %fd202, %fd203, %fd201;
	add.s32 	%r239, %r239, 4;
$L__BB0_39:
	setp.eq.s32 	%p28, %r15, 0;
	@%p28 bra 	$L__BB0_44;
	setp.eq.s32 	%p29, %r15, 1;
	@%p29 bra 	$L__BB0_42;
	add.s32 	%r197, %r239, %r4;
	shl.b32 	%r198, %r197, 3;
	mov.u32 	%r199, ptr;
	add.s32 	%r200, %r199, %r198;
	ld.shared.f64 	%fd205, [%r200];
	mad.lo.s32 	%r201, %r239, %r3, %r1;
	shl.b32 	%r202, %r201, 3;
	add.s32 	%r203, %r9, %r202;
	ld.shared.f64 	%fd206, [%r203];
	fma.rn.f64 	%fd207, %fd205, %fd206, %fd244;
	ld.shared.f64 	%fd208, [%r200+8];
	add.s32 	%r204, %r203, %r20;
	ld.shared.f64 	%fd209, [%r204];
	fma.rn.f64 	%fd244, %fd208, %fd209, %fd207;
	add.s32 	%r239, %r239, 2;
$L__BB0_42:
	and.b32  	%r205, %r3, 1;
	setp.eq.b32 	%p30, %r205, 1;
	not.pred 	%p31, %p30;
	@%p31 bra 	$L__BB0_44;
	add.s32 	%r206, %r239, %r4;
	shl.b32 	%r207, %r206, 3;
	mov.u32 	%r208, ptr;
	add.s32 	%r209, %r208, %r207;
	ld.shared.f64 	%fd210, [%r209];
	mad.lo.s32 	%r210, %r239, %r3, %r1;
	shl.b32 	%r211, %r210, 3;
	add.s32 	%r212, %r9, %r211;
	ld.shared.f64 	%fd211, [%r212];
	fma.rn.f64 	%fd244, %fd210, %fd211, %fd244;
$L__BB0_44:
	bar.sync 	0;
	add.s32 	%r236, %r236, %r3;
	add.s32 	%r235, %r235, %r6;
	setp.lt.u32 	%p32, %r236, %r8;
	@%p32 bra 	$L__BB0_33;
	ld.param.u64 	%rd50, [_Z10dataKernelPdS_S_iS_S_S__param_5];
	ld.param.u64 	%rd48, [_Z10dataKernelPdS_S_iS_S_S__param_4];
	add.s32 	%r213, %r5, %r1;
	mov.u32 	%r214, %tid.y;
	shl.b32 	%r215, %r214, 1;
	add.s32 	%r216, %r213, %r215;
	add.s32 	%r217, %r216, %r7;
	mul.wide.s32 	%rd36, %r217, 8;
	add.s64 	%rd37, %rd1, %rd36;
	st.global.f64 	[%rd37], %fd244;
	bar.sync 	0;
	cvta.to.global.u64 	%rd38, %rd48;
	add.s32 	%r218, %r4, %r1;
	mul.wide.u32 	%rd39, %r218, 8;
	add.s64 	%rd40, %rd38, %rd39;
	ld.global.f64 	%fd212, [%rd40];
	cvta.to.global.u64 	%rd41, %rd50;
	add.s64 	%rd42, %rd41, %rd39;
	ld.global.f64 	%fd213, [%rd42];
	add.f64 	%fd214, %fd212, %fd213;
	add.s64 	%rd43, %rd1, %rd39;
	ld.global.f64 	%fd215, [%rd43];
	add.f64 	%fd216, %fd214, %fd215;
	add.s64 	%rd44, %rd2, %rd39;
	st.global.f64 	[%rd44], %fd216;
	bar.sync 	0;
	add.s32 	%r219, %r219, 1;
	setp.ne.s32 	%p33, %r219, %r64;
	@%p33 bra 	$L__BB0_2;
$L__BB0_46:
	ret;

}
	// .globl	_Z13monitorKernelPdS_
.visible .entry _Z13monitorKernelPdS_(
	.param .u64 .ptr .align 1 _Z13monitorKernelPdS__param_0,
	.param .u64 .ptr .align 1 _Z13monitorKernelPdS__param_1
)
{
	.reg .b64 	%rd<5>;
	.reg .b64 	%fd<2>;

	ld.param.u64 	%rd1, [_Z13monitorKernelPdS__param_0];
	ld.param.u64 	%rd2, [_Z13monitorKernelPdS__param_1];
	cvta.to.global.u64 	%rd3, %rd1;
	cvta.to.global.u64 	%rd4, %rd2;
	ld.global.f64 	%fd1, [%rd4];
	st.global.f64 	[%rd3], %fd1;
	ret;

}
.func  (.param .align 16 .b8 func_retval0[16]) __internal_trig_reduction_slowpathd(
	.param .b64 __internal_trig_reduction_slowpathd_param_0
)
{
	.local .align 8 .b8 	__local_depot2[40];
	.reg .b64 	%SP;
	.reg .b64 	%SPL;
	.reg .pred 	%p<10>;
	.reg .b32 	%r<47>;
	.reg .b64 	%rd<74>;
	.reg .b64 	%fd<5>;

	mov.u64 	%SPL, __local_depot2;
	ld.param.f64 	%fd4, [__internal_trig_reduction_slowpathd_param_0];
	add.u64 	%rd1, %SPL, 0;
	{
	.reg .b32 %temp; 
	mov.b64 	{%temp, %r1}, %fd4;
	}
	shr.u32 	%r2, %r1, 20;
	and.b32  	%r3, %r2, 2047;
	setp.eq.s32 	%p1, %r3, 2047;
	mov.b32 	%r46, 0;
	@%p1 bra 	$L__BB2_9;
	add.s32 	%r20, %r3, -1024;
	mov.b64 	%rd20, %fd4;
	shl.b64 	%rd2, %rd20, 11;
	shr.u32 	%r4, %r20, 6;
	sub.s32 	%r45, 15, %r4;
	sub.s32 	%r21, 19, %r4;
	setp.lt.u32 	%p2, %r20, 128;
	selp.b32 	%r6, 18, %r21, %p2;
	setp.ge.s32 	%p3, %r45, %r6;
	mov.b64 	%rd70, 0;
	@%p3 bra 	$L__BB2_4;
	add.s32 	%r23, %r6, %r4;
	neg.s32 	%r43, %r23;
	or.b64  	%rd3, %rd2, -9223372036854775808;
	mov.b64 	%rd70, 0;
	mov.b32 	%r42, 0;
	mov.u64 	%rd25, __cudart_i2opi_d;
	mov.u32 	%r44, %r45;
$L__BB2_3:
	.pragma "nounroll";
	mul.wide.s32 	%rd22, %r42, 8;
	add.s64 	%rd23, %rd1, %rd22;
	mul.wide.s32 	%rd24, %r44, 8;
	add.s64 	%rd26, %rd25, %rd24;
	ld.global.nc.u64 	%rd27, [%rd26];
	{
	.reg .u32 %r0, %r1, %r2, %r3, %alo, %ahi, %blo, %bhi, %clo, %chi;
	mov.b64 	{%alo,%ahi}, %rd27;
	mov.b64 	{%blo,%bhi}, %rd3;
	mov.b64 	{%clo,%chi}, %rd70;
	mad.lo.cc.u32 	%r0, %alo, %blo, %clo;
	madc.hi.cc.u32 	%r1, %alo, %blo, %chi;
	madc.hi.u32 	%r2, %alo, %bhi, 0;
	mad.lo.cc.u32 	%r1, %alo, %bhi, %r1;
	madc.hi.cc.u32 	%r2, %ahi, %blo, %r2;
	madc.hi.u32 	%r3, %ahi, %bhi, 0;
	mad.lo.cc.u32 	%r1, %ahi, %blo, %r1;
	madc.lo.cc.u32 	%r2, %ahi, %bhi, %r2;
	addc.u32 	%r3, %r3, 0;
	mov.b64 	%rd28, {%r0,%r1};
	mov.b64 	%rd70, {%r2,%r3};
	}
	st.local.u64 	[%rd23], %rd28;
	add.s32 	%r44, %r44, 1;
	add.s32 	%r43, %r43, 1;
	add.s32 	%r42, %r42, 1;
	setp.ne.s32 	%p4, %r43, -15;
	mov.u32 	%r45, %r6;
	@%p4 bra 	$L__BB2_3;
$L__BB2_4:
	cvt.s64.s32 	%rd29, %r45;
	cvt.u64.u32 	%rd30, %r4;
	add.s64 	%rd31, %rd30, %rd29;
	shl.b64 	%rd32, %rd31, 3;
	add.s64 	%rd33, %rd1, %rd32;
	st.local.u64 	[%rd33+-120], %rd70;
	and.b32  	%r15, %r2, 63;
	ld.local.u64 	%rd72, [%rd1+16];
	ld.local.u64 	%rd71, [%rd1+24];
	setp.eq.s32 	%p5, %r15, 0;
	@%p5 bra 	$L__BB2_6;
	shl.b64 	%rd34, %rd71, %r15;
	shr.u64 	%rd35, %rd72, 1;
	xor.b32  	%r24, %r15, 63;
	shr.u64 	%rd36, %rd35, %r24;
	or.b64  	%rd71, %rd34, %rd36;
	ld.local.u64 	%rd37, [%rd1+8];
	shl.b64 	%rd38, %rd72, %r15;
	shr.u64 	%rd39, %rd37, 1;
	shr.u64 	%rd40, %rd39, %r24;
	or.b64  	%rd72, %rd38, %rd40;
$L__BB2_6:
	and.b32  	%r25, %r1, -2147483648;
	shr.u64 	%rd41, %rd71, 62;
	cvt.u32.u64 	%r26, %rd41;
	mov.b64 	{%r27, %r28}, %rd71;
	mov.b64 	{%r29, %r30}, %rd72;
	shf.l.wrap.b32 	%r31, %r30, %r27, 2;
	shf.l.wrap.b32 	%r32, %r27, %r28, 2;
	mov.b64 	%rd42, {%r31, %r32};
	shl.b64 	%rd43, %rd72, 2;
	shr.u64 	%rd44, %rd42, 63;
	cvt.u32.u64 	%r33, %rd44;
	add.s32 	%r34, %r33, %r26;
	setp.eq.s32 	%p6, %r25, 0;
	neg.s32 	%r35, %r34;
	selp.b32 	%r46, %r34, %r35, %p6;
	setp.gt.s64 	%p7, %rd42, -1;
	mov.b64 	%rd45, 0;
	{
	.reg .u32 %r0, %r1, %r2, %r3, %a0, %a1, %a2, %a3, %b0, %b1, %b2, %b3;
	mov.b64 	{%a0,%a1}, %rd45;
	mov.b64 	{%a2,%a3}, %rd45;
	mov.b64 	{%b0,%b1}, %rd43;
	mov.b64 	{%b2,%b3}, %rd42;
	sub.cc.u32 	%r0, %a0, %b0;
	subc.cc.u32 	%r1, %a1, %b1;
	subc.cc.u32 	%r2, %a2, %b2;
	subc.u32 	%r3, %a3, %b3;
	mov.b64 	%rd46, {%r0,%r1};
	mov.b64 	%rd47, {%r2,%r3};
	}
	xor.b32  	%r36, %r25, -2147483648;
	selp.b64 	%rd73, %rd42, %rd47, %p7;
	selp.b64 	%rd14, %rd43, %rd46, %p7;
	selp.b32 	%r17, %r25, %r36, %p7;
	clz.b64 	%r37, %rd73;
	cvt.u64.u32 	%rd15, %r37;
	setp.eq.s32 	%p8, %r37, 0;
	@%p8 bra 	$L__BB2_8;
	cvt.u32.u64 	%r38, %rd15;
	and.b32  	%r39, %r38, 63;
	shl.b64 	%rd48, %rd73, %r39;
	shr.u64 	%rd49, %rd14, 1;
	not.b32 	%r40, %r38;
	and.b32  	%r41, %r40, 63;
	shr.u64 	%rd50, %rd49, %r41;
	or.b64  	%rd73, %rd48, %rd50;
$L__BB2_8:
	mov.b64 	%rd51, -3958705157555305931;
	{
	.reg .u32 %r0, %r1, %r2, %r3, %alo, %ahi, %blo, %bhi;
	mov.b64 	{%alo,%ahi}, %rd73;
	mov.b64 	{%blo,%bhi}, %rd51;
	mul.lo.u32 	%r0, %alo, %blo;
	mul.hi.u32 	%r1, %alo, %blo;
	mad.lo.cc.u32 	%r1, %alo, %bhi, %r1;
	madc.hi.u32 	%r2, %alo, %bhi, 0;
	mad.lo.cc.u32 	%r1, %ahi, %blo, %r1;
	madc.hi.cc.u32 	%r2, %ahi, %blo, %r2;
	madc.hi.u32 	%r3, %ahi, %bhi, 0;
	mad.lo.cc.u32 	%r2, %ahi, %bhi, %r2;
	addc.u32 	%r3, %r3, 0;
	mov.b64 	%rd52, {%r0,%r1};
	mov.b64 	%rd53, {%r2,%r3};
	}
	setp.gt.s64 	%p9, %rd53, 0;
	{
	.reg .u32 %r0, %r1, %r2, %r3, %a0, %a1, %a2, %a3, %b0, %b1, %b2, %b3;
	mov.b64 	{%a0,%a1}, %rd52;
	mov.b64 	{%a2,%a3}, %rd53;
	mov.b64 	{%b0,%b1}, %rd52;
	mov.b64 	{%b2,%b3}, %rd53;
	add.cc.u32 	%r0, %a0, %b0;
	addc.cc.u32 	%r1, %a1, %b1;
	addc.cc.u32 	%r2, %a2, %b2;
	addc.u32 	%r3, %a3, %b3;
	mov.b64 	%rd54, {%r0,%r1};
	mov.b64 	%rd55, {%r2,%r3};
	}
	selp.b64 	%rd56, %rd55, %rd53, %p9;
	selp.s64 	%rd57, -1, 0, %p9;
	sub.s64 	%rd58, %rd57, %rd15;
	cvt.u64.u32 	%rd59, %r17;
	shl.b64 	%rd60, %rd59, 32;
	add.s64 	%rd61, %rd56, 1;
	shr.u64 	%rd62, %rd61, 10;
	add.s64 	%rd63, %rd62, 1;
	shr.u64 	%rd64, %rd63, 1;
	shl.b64 	%rd65, %rd58, 52;
	add.s64 	%rd66, %rd65, %rd64;
	add.s64 	%rd67, %rd66, 4602678819172646912;
	or.b64  	%rd68, %rd67, %rd60;
	mov.b64 	%fd4, %rd68;
$L__BB2_9:
	st.param.f64 	[func_retval0], %fd4;
	st.param.b32 	[func_retval0+8], %r46;
	ret;

}


// ===== COMPILED SASS (sm_100) =====

	.target	sm_100

	.elftype	@"ET_EXEC"


//--------------------- .note.nv.tkinfo           --------------------------
	.section	.note.nv.tkinfo,"",@"SHT_NOTE"
	.sectionflags	@"SHF_NOTE_NV_TKINFO"
	.tkinfo
        /*0018*/ 	.word	0x00000002
        /*0030*/ 	.string	""
        /*0030*/ 	.string	"ptxas"
        /*0030*/ 	.string	"Cuda compilation tools, release 13.0, V13.0.88"
        /*0030*/ 	.string	"Build cuda_13.0.r13.0/compiler.36424714_0"
        /*0030*/ 	.string	"-arch sm_100 -m 64 "



//--------------------- .note.nv.cuinfo           --------------------------
	.section	.note.nv.cuinfo,"",@"SHT_NOTE"
	.sectionflags	@"SHF_NOTE_NV_CUINFO"
        /*0018*/ 	.short	0x0002
        /*001a*/ 	.short	0x0064
        /*001c*/ 	.short	0x0082
	.zero		2


//--------------------- .nv.info                  --------------------------
	.section	.nv.info,"",@"SHT_CUDA_INFO"
	.align	4


	//----- nvinfo : EIATTR_REGCOUNT
	.align		4
        /*0000*/ 	.byte	0x04, 0x2f
        /*0002*/ 	.short	(.L_3 - .L_2)
	.align		4
.L_2:
        /*0004*/ 	.word	index@(_Z10dataKernelPdS_S_iS_S_S_)
        /*0008*/ 	.word	0x00000020


	//----- nvinfo : EIATTR_FRAME_SIZE
	.align		4
.L_3:
        /*000c*/ 	.byte	0x04, 0x11
        /*000e*/ 	.short	(.L_5 - .L_4)
	.align		4
.L_4:
        /*0010*/ 	.word	index@($_Z10dataKernelPdS_S_iS_S_S_$__internal_trig_reduction_slowpathd)
        /*0014*/ 	.word	0x00000028


	//----- nvinfo : EIATTR_FRAME_SIZE
	.align		4
.L_5:
        /*0018*/ 	.byte	0x04, 0x11
        /*001a*/ 	.short	(.L_7 - .L_6)
	.align		4
.L_6:
        /*001c*/ 	.word	index@(_Z10dataKernelPdS_S_iS_S_S_)
        /*0020*/ 	.word	0x00000028


	//----- nvinfo : EIATTR_REGCOUNT
	.align		4
.L_7:
        /*0024*/ 	.byte	0x04, 0x2f
        /*0026*/ 	.short	(.L_9 - .L_8)
	.align		4
.L_8:
        /*0028*/ 	.word	index@(_Z13monitorKernelPdS_)
        /*002c*/ 	.word	0x00000008


	//----- nvinfo : EIATTR_FRAME_SIZE
	.align		4
.L_9:
        /*0030*/ 	.byte	0x04, 0x11
        /*0032*/ 	.short	(.L_11 - .L_10)
	.align		4
.L_10:
        /*0034*/ 	.word	index@(_Z13monitorKernelPdS_)
        /*0038*/ 	.word	0x00000000


	//----- nvinfo : EIATTR_MIN_STACK_SIZE
	.align		4
.L_11:
        /*003c*/ 	.byte	0x04, 0x12
        /*003e*/ 	.short	(.L_13 - .L_12)
	.align		4
.L_12:
        /*0040*/ 	.word	index@(_Z13monitorKernelPdS_)
        /*0044*/ 	.word	0x00000000


	//----- nvinfo : EIATTR_MIN_STACK_SIZE
	.align		4
.L_13:
        /*0048*/ 	.byte	0x04, 0x12
        /*004a*/ 	.short	(.L_15 - .L_14)
	.align		4
.L_14:
        /*004c*/ 	.word	index@(_Z10dataKernelPdS_S_iS_S_S_)
        /*0050*/ 	.word	0x00000028
.L_15:


//--------------------- .nv.compat                --------------------------
	.section	.nv.compat,"",@"SHT_CUDA_COMPAT_INFO"
	.align	4
        /*0000*/ 	.byte	0x02, 0x09, 0x00, 0x00, 0x02, 0x02, 0x01, 0x00, 0x02, 0x05, 0x05, 0x00, 0x03, 0x07, 0x01, 0x01
        /*0010*/ 	.byte	0x02, 0x03, 0x00, 0x00, 0x02, 0x06, 0x01, 0x00, 0x04, 0x0b, 0x08, 0x00, 0x01, 0x00, 0x00, 0x00
        /*0020*/ 	.byte	0x00, 0x00, 0x00, 0x00


//--------------------- .nv.info._Z13monitorKernelPdS_ --------------------------
	.section	.nv.info._Z13monitorKernelPdS_,"",@"SHT_CUDA_INFO"
	.sectionflags	@""
	.align	4


	//----- nvinfo : EIATTR_CUDA_API_VERSION
	.align		4
        /*0000*/ 	.byte	0x04, 0x37
        /*0002*/ 	.short	(.L_17 - .L_16)
.L_16:
        /*0004*/ 	.word	0x00000082


	//----- nvinfo : EIATTR_KPARAM_INFO
	.align		4
.L_17:
        /*0008*/ 	.byte	0x04, 0x17
        /*000a*/ 	.short	(.L_19 - .L_18)
.L_18:
        /*000c*/ 	.word	0x00000000
        /*0010*/ 	.short	0x0001
        /*0012*/ 	.short	0x0008
        /*0014*/ 	.byte	0x00, 0xf5, 0x21, 0x00


	//----- nvinfo : EIATTR_KPARAM_INFO
	.align		4
.L_19:
        /*0018*/ 	.byte	0x04, 0x17
        /*001a*/ 	.short	(.L_21 - .L_20)
.L_20:
        /*001c*/ 	.word	0x00000000
        /*0020*/ 	.short	0x0000
        /*0022*/ 	.short	0x0000
        /*0024*/ 	.byte	0x00, 0xf5, 0x21, 0x00


	//----- nvinfo : EIATTR_SPARSE_MMA_MASK
	.align		4
.L_21:
        /*0028*/ 	.byte	0x03, 0x50
        /*002a*/ 	.short	0x0000


	//----- nvinfo : EIATTR_MAXREG_COUNT
	.align		4
        /*002c*/ 	.byte	0x03, 0x1b
        /*002e*/ 	.short	0x00ff


	//----- nvinfo : EIATTR_MERCURY_ISA_VERSION
	.align		4
        /*0030*/ 	.byte	0x03, 0x5f
        /*0032*/ 	.short	0x0101


	//----- nvinfo : EIATTR_VRC_CTA_INIT_COUNT
	.align		4
        /*0034*/ 	.byte	0x02, 0x4a
	.zero		1
	.zero		1


	//----- nvinfo : EIATTR_EXIT_INSTR_OFFSETS
	.align		4
        /*0038*/ 	.byte	0x04, 0x1c
        /*003a*/ 	.short	(.L_23 - .L_22)


	//   ....[0]....
.L_22:
        /*003c*/ 	.word	0x00000060


	//----- nvinfo : EIATTR_CBANK_PARAM_SIZE
	.align		4
.L_23:
        /*0040*/ 	.byte	0x03, 0x19
        /*0042*/ 	.short	0x0010


	//----- nvinfo : EIATTR_PARAM_CBANK
	.align		4
        /*0044*/ 	.byte	0x04, 0x0a
        /*0046*/ 	.short	(.L_25 - .L_24)
	.align		4
.L_24:
        /*0048*/ 	.word	index@(.nv.constant0._Z13monitorKernelPdS_)
        /*004c*/ 	.short	0x0380
        /*004e*/ 	.short	0x0010


	//----- nvinfo : EIATTR_SW_WAR
	.align		4
.L_25:
        /*0050*/ 	.byte	0x04, 0x36
        /*0052*/ 	.short	(.L_27 - .L_26)
.L_26:
        /*0054*/ 	.word	0x00000008
.L_27:


//--------------------- .nv.info._Z10dataKernelPdS_S_iS_S_S_ --------------------------
	.section	.nv.info._Z10dataKernelPdS_S_iS_S_S_,"",@"SHT_CUDA_INFO"
	.sectionflags	@""
	.align	4


	//----- nvinfo : EIATTR_CUDA_API_VERSION
	.align		4
        /*0000*/ 	.byte	0x04, 0x37
        /*0002*/ 	.short	(.L_29 - .L_28)
.L_28:
        /*0004*/ 	.word	0x00000082


	//----- nvinfo : EIATTR_KPARAM_INFO
	.align		4
.L_29:
        /*0008*/ 	.byte	0x04, 0x17
        /*000a*/ 	.short	(.L_31 - .L_30)
.L_30:
        /*000c*/ 	.word	0x00000000
        /*0010*/ 	.short	0x0006
        /*0012*/ 	.short	0x0030
        /*0014*/ 	.byte	0x00, 0xf5, 0x21, 0x00


	//----- nvinfo : EIATTR_KPARAM_INFO
	.align		4
.L_31:
        /*0018*/ 	.byte	0x04, 0x17
        /*001a*/ 	.short	(.L_33 - .L_32)
.L_32:
        /*001c*/ 	.word	0x00000000
        /*0020*/ 	.short	0x0005
        /*0022*/ 	.short	0x0028
        /*0024*/ 	.byte	0x00, 0xf5, 0x21, 0x00


	//----- nvinfo : EIATTR_KPARAM_INFO
	.align		4
.L_33:
        /*0028*/ 	.byte	0x04, 0x17
        /*002a*/ 	.short	(.L_35 - .L_34)
.L_34:
        /*002c*/ 	.word	0x00000000
        /*0030*/ 	.short	0x0004
        /*0032*/ 	.short	0x0020
        /*0034*/ 	.byte	0x00, 0xf5, 0x21, 0x00


	//----- nvinfo : EIATTR_KPARAM_INFO
	.align		4
.L_35:
        /*0038*/ 	.byte	0x04, 0x17
        /*003a*/ 	.short	(.L_37 - .L_36)
.L_36:
        /*003c*/ 	.word	0x00000000
        /*0040*/ 	.short	0x0003
        /*0042*/ 	.short	0x0018
        /*0044*/ 	.byte	0x00, 0xf0, 0x11, 0x00


	//----- nvinfo : EIATTR_KPARAM_INFO
	.align		4
.L_37:
        /*0048*/ 	.byte	0x04, 0x17
        /*004a*/ 	.short	(.L_39 - .L_38)
.L_38:
        /*004c*/ 	.word	0x00000000
        /*0050*/ 	.short	0x0002
        /*0052*/ 	.short	0x0010
        /*0054*/ 	.byte	0x00, 0xf5, 0x21, 0x00


	//----- nvinfo : EIATTR_KPARAM_INFO
	.align		4
.L_39:
        /*0058*/ 	.byte	0x04, 0x17
        /*005a*/ 	.short	(.L_41 - .L_40)
.L_40:
        /*005c*/ 	.word	0x00000000
        /*0060*/ 	.short	0x0001
        /*0062*/ 	.short	0x0008
        /*0064*/ 	.byte	0x00, 0xf5, 0x21, 0x00


	//----- nvinfo : EIATTR_KPARAM_INFO
	.align		4
.L_41:
        /*0068*/ 	.byte	0x04, 0x17
        /*006a*/ 	.short	(.L_43 - .L_42)
.L_42:
        /*006c*/ 	.word	0x00000000
        /*0070*/ 	.short	0x0000
        /*0072*/ 	.short	0x0000
        /*0074*/ 	.byte	0x00, 0xf5, 0x21, 0x00


	//----- nvinfo : EIATTR_SPARSE_MMA_MASK
	.align		4
.L_43:
        /*0078*/ 	.byte	0x03, 0x50
        /*007a*/ 	.short	0x0000


	//----- nvinfo : EIATTR_MAXREG_COUNT
	.align		4
        /*007c*/ 	.byte	0x03, 0x1b
        /*007e*/ 	.short	0x00ff


	//----- nvinfo : EIATTR_NUM_BARRIERS
	.align		4
        /*0080*/ 	.byte	0x02, 0x4c
        /*0082*/ 	.byte	0x01
	.zero		1


	//----- nvinfo : EIATTR_MERCURY_ISA_VERSION
	.align		4
        /*0084*/ 	.byte	0x03, 0x5f
        /*0086*/ 	.short	0x0101


	//----- nvinfo : EIATTR_VRC_CTA_INIT_COUNT
	.align		4
        /*0088*/ 	.byte	0x02, 0x4a
	.zero		1
	.zero		1


	//----- nvinfo : EIATTR_EXIT_INSTR_OFFSETS
	.align		4
        /*008c*/ 	.byte	0x04, 0x1c
        /*008e*/ 	.short	(.L_45 - .L_44)


	//   ....[0]....
.L_44:
        /*0090*/ 	.word	0x00000040


	//   ....[1]....
        /*0094*/ 	.word	0x00002220


	//----- nvinfo : EIATTR_CRS_STACK_SIZE
	.align		4
.L_45:
        /*0098*/ 	.byte	0x04, 0x1e
        /*009a*/ 	.short	(.L_47 - .L_46)
.L_46:
        /*009c*/ 	.word	0x00000000


	//----- nvinfo : EIATTR_CBANK_PARAM_SIZE
	.align		4
.L_47:
        /*00a0*/ 	.byte	0x03, 0x19
        /*00a2*/ 	.short	0x0038


	//----- nvinfo : EIATTR_PARAM_CBANK
	.align		4
        /*00a4*/ 	.byte	0x04, 0x0a
        /*00a6*/ 	.short	(.L_49 - .L_48)
	.align		4
.L_48:
        /*00a8*/ 	.word	index@(.nv.constant0._Z10dataKernelPdS_S_iS_S_S_)
        /*00ac*/ 	.short	0x0380
        /*00ae*/ 	.short	0x0038


	//----- nvinfo : EIATTR_SW_WAR
	.align		4
.L_49:
        /*00b0*/ 	.byte	0x04, 0x36
        /*00b2*/ 	.short	(.L_51 - .L_50)
.L_50:
        /*00b4*/ 	.word	0x00000008
.L_51:


//--------------------- .nv.callgraph             --------------------------
	.section	.nv.callgraph,"",@"SHT_CUDA_CALLGRAPH"
	.align	4
	.sectionentsize	8
	.align		4
        /*0000*/ 	.word	0x00000000
	.align		4
        /*0004*/ 	.word	0xffffffff
	.align		4
        /*0008*/ 	.word	0x00000000
	.align		4
        /*000c*/ 	.word	0xfffffffe
	.align		4
        /*0010*/ 	.word	0x00000000
	.align		4
        /*0014*/ 	.word	0xfffffffd
	.align		4
        /*0018*/ 	.word	0x00000000
	.align		4
        /*001c*/ 	.word	0xfffffffc


//--------------------- .nv.constant4             --------------------------
	.section	.nv.constant4,"a",@progbits
	.align	8
	.align		8
.nv.constant4:
        /*0000*/ 	.dword	__cudart_i2opi_d
	.align		8
        /*0008*/ 	.dword	__cudart_sin_cos_coeffs


//--------------------- .text._Z13monitorKernelPdS_ --------------------------
	.section	.text._Z13monitorKernelPdS_,"ax",@progbits
	.align	128
        .global         _Z13monitorKernelPdS_
        .type           _Z13monitorKernelPdS_,@function
        .size           _Z13monitorKernelPdS_,(.L_x_31 - _Z13monitorKernelPdS_)
        .other          _Z13monitorKernelPdS_,@"STO_CUDA_ENTRY STV_DEFAULT"
_Z13monitorKernelPdS_:
.text._Z13monitorKernelPdS_:
[----:B------:R-:W-:Y:S08]  /*0000*/  LDC R1, c[0x0][0x37c] ;  /* 0x0000df00ff017b82 */ /* 0x000ff00000000800 */
[----:B------:R-:W0:Y:S01]  /*0010*/  LDC.64 R2, c[0x0][0x388] ;  /* 0x0000e200ff027b82 */ /* 0x000e220000000a00 */
[----:B------:R-:W0:Y:S02]  /*0020*/  LDCU.64 UR4, c[0x0][0x358] ;  /* 0x00006b00ff0477ac */ /* 0x000e240008000a00 */
[----:B0-----:R-:W2:Y:S05]  /*0030*/  LDG.E.64 R2, desc[UR4][R2.64] ;  /* 0x0000000402027981 */ /* 0x001eaa000c1e1b00 */
[----:B------:R-:W2:Y:S02]  /*0040*/  LDC.64 R4, c[0x0][0x380] ;  /* 0x0000e000ff047b82 */ /* 0x000ea40000000a00 */
[----:B--2---:R-:W-:Y:S01]  /*0050*/  STG.E.64 desc[UR4][R4.64], R2 ;  /* 0x0000000204007986 */ /* 0x004fe2000c101b04 */
[----:B------:R-:W-:Y:S05]  /*0060*/  EXIT ;  /* 0x000000000000794d */ /* 0x000fea0003800000 */
.L_x_0:
[----:B------:R-:W-:-:S00]  /*0070*/  BRA `(.L_x_0) ;  /* 0xfffffffc00fc7947 */ /* 0x000fc0000383ffff */
[----:B------:R-:W-:-:S00]  /*0080*/  NOP ;  /* 0x0000000000007918 */ /* 0x000fc00000000000 */
[----:B------:R-:W-:-:S00]  /*0090*/  NOP ;  /* 0x0000000000007918 */ /* 0x000fc00000000000 */
[----:B------:R-:W-:-:S00]  /*00a0*/  NOP ;  /* 0x0000000000007918 */ /* 0x000fc00000000000 */
[----:B------:R-:W-:-:S00]  /*00b0*/  NOP ;  /* 0x0000000000007918 */ /* 0x000fc00000000000 */
[----:B------:R-:W-:-:S00]  /*00c0*/  NOP ;  /* 0x0000000000007918 */ /* 0x000fc00000000000 */
[----:B------:R-:W-:-:S00]  /*00d0*/  NOP ;  /* 0x0000000000007918 */ /* 0x000fc00000000000 */
[----:B------:R-:W-:-:S00]  /*00e0*/  NOP ;  /* 0x0000000000007918 */ /* 0x000fc00000000000 */
[----:B------:R-:W-:-:S00]  /*00f0*/  NOP ;  /* 0x0000000000007918 */ /* 0x000fc00000000000 */
.L_x_31:


//--------------------- .text._Z10dataKernelPdS_S_iS_S_S_ --------------------------
	.section	.text._Z10dataKernelPdS_S_iS_S_S_,"ax",@progbits
	.align	128
        .global         _Z10dataKernelPdS_S_iS_S_S_
        .type           _Z10dataKernelPdS_S_iS_S_S_,@function
        .size           _Z10dataKernelPdS_S_iS_S_S_,(.L_x_30 - _Z10dataKernelPdS_S_iS_S_S_)
        .other          _Z10dataKernelPdS_S_iS_S_S_,@"STO_CUDA_ENTRY STV_DEFAULT"
_Z10dataKernelPdS_S_iS_S_S_:
.text._Z10dataKernelPdS_S_iS_S_S_:
[----:B------:R-:W0:Y:S08]  /*0000*/  LDC R1, c[0x0][0x37c] ;  /* 0x0000df00ff017b82 */ /* 0x000e300000000800 */
[----:B------:R-:W1:Y:S01]  /*0010*/  LDC R0, c[0x0][0x398] ;  /* 0x0000e600ff007b82 */ /* 0x000e620000000800 */
[----:B0-----:R-:W-:Y:S01]  /*0020*/  VIADD R1, R1, 0xffffffd8 ;  /* 0xffffffd801017836 */ /* 0x001fe20000000000 */
[----:B-1----:R-:W-:-:S13]  /*0030*/  ISETP.GE.AND P0, PT, R0, 0x1, PT ;  /* 0x000000010000780c */ /* 0x002fda0003f06270 */
[----:B------:R-:W-:Y:S05]  /*0040*/  @!P0 EXIT ;  /* 0x000000000000894d */ /* 0x000fea0003800000 */
[----:B------:R-:W0:Y:S01]  /*0050*/  S2R R5, SR_TID.Y ;  /* 0x0000000000057919 */ /* 0x000e220000002200 */
[----:B------:R-:W1:Y:S01]  /*0060*/  S2UR UR8, SR_CgaCtaId ;  /* 0x00000000000879c3 */ /* 0x000e620000008800 */
[----:B------:R-:W2:Y:S01]  /*0070*/  LDCU UR11, c[0x0][0x360] ;  /* 0x00006c00ff0b77ac */ /* 0x000ea20008000800 */
[----:B------:R-:W3:Y:S01]  /*0080*/  S2R R0, SR_TID.X ;  /* 0x0000000000007919 */ /* 0x000ee20000002100 */
[----:B------:R-:W-:Y:S01]  /*0090*/  UMOV UR5, 0x400 ;  /* 0x0000040000057882 */ /* 0x000fe20000000000 */
[----:B------:R-:W4:Y:S04]  /*00a0*/  LDCU.64 UR12, c[0x0][0x358] ;  /* 0x00006b00ff0c77ac */ /* 0x000f280008000a00 */
[----:B------:R-:W5:Y:S08]  /*00b0*/  S2UR UR7, SR_CTAID.Y ;  /* 0x00000000000779c3 */ /* 0x000f700000002600 */
[----:B------:R-:W4:Y:S01]  /*00c0*/  S2UR UR6, SR_CTAID.X ;  /* 0x00000000000679c3 */ /* 0x000f220000002500 */
[----:B--2---:R-:W-:-:S02]  /*00d0*/  UIMAD UR4, UR11, UR11, URZ ;  /* 0x0000000b0b0472a4 */ /* 0x004fc4000f8e02ff */
[----:B------:R-:W-:Y:S02]  /*00e0*/  USHF.L.U32 UR14, UR11, 0x1, URZ ;  /* 0x000000010b0e7899 */ /* 0x000fe400080006ff */
[----:B------:R-:W-:Y:S02]  /*00f0*/  USHF.L.U32 UR4, UR4, 0x3, URZ ;  /* 0x0000000304047899 */ /* 0x000fe400080006ff */
[----:B-1----:R-:W-:Y:S02]  /*0100*/  ULEA UR5, UR8, UR5, 0x18 ;  /* 0x0000000508057291 */ /* 0x002fe4000f8ec0ff */
[----:B------:R-:W-:Y:S02]  /*0110*/  ULOP3.LUT UR15, UR11, 0x7, URZ, 0xc0, !UPT ;  /* 0x000000070b0f7892 */ /* 0x000fe4000f8ec0ff */
[----:B------:R-:W-:Y:S01]  /*0120*/  UIADD3 UR19, UPT, UPT, UR4, UR5, URZ ;  /* 0x0000000504137290 */ /* 0x000fe2000fffe0ff */
[----:B0-----:R-:W-:Y:S01]  /*0130*/  IMAD R3, R5, UR11, RZ ;  /* 0x0000000b05037c24 */ /* 0x001fe2000f8e02ff */
[----:B-----5:R-:W-:-:S02]  /*0140*/  UIMAD UR7, UR14, UR7, URZ ;  /* 0x000000070e0772a4 */ /* 0x020fc4000f8e02ff */
[----:B------:R-:W-:Y:S01]  /*0150*/  ULOP3.LUT UR16, UR11, 0x3, URZ, 0xc0, !UPT ;  /* 0x000000030b107892 */ /* 0x000fe2000f8ec0ff */
[--C-:B---3--:R-:W-:Y:S01]  /*0160*/  IMAD.IADD R17, R3, 0x1, R0.reuse ;  /* 0x0000000103117824 */ /* 0x108fe200078e0200 */
[----:B------:R-:W-:Y:S01]  /*0170*/  LEA R18, R0, UR4, 0x3 ;  /* 0x0000000400127c11 */ /* 0x000fe2000f8e18ff */
[----:B------:R-:W-:Y:S01]  /*0180*/  IMAD R2, R5, 0x2, R0 ;  /* 0x0000000205027824 */ /* 0x000fe200078e0200 */
[----:B------:R-:W-:Y:S01]  /*0190*/  LEA R19, R3, UR5, 0x3 ;  /* 0x0000000503137c11 */ /* 0x000fe2000f8e18ff */
[----:B------:R-:W-:Y:S01]  /*01a0*/  ULOP3.LUT UR17, UR11, 0x7f8, URZ, 0xc0, !UPT ;  /* 0x000007f80b117892 */ /* 0x000fe2000f8ec0ff */
[C---:B------:R-:W-:Y:S01]  /*01b0*/  LEA R16, R17.reuse, UR5, 0x3 ;  /* 0x0000000511107c11 */ /* 0x040fe2000f8e18ff */
[----:B------:R-:W-:Y:S01]  /*01c0*/  VIADD R18, R18, UR5 ;  /* 0x0000000512127c36 */ /* 0x000fe20008000000 */
[----:B------:R-:W-:Y:S01]  /*01d0*/  LEA R17, R17, UR19, 0x3 ;  /* 0x0000001311117c11 */ /* 0x000fe2000f8e18ff */
[----:B------:R-:W-:Y:S01]  /*01e0*/  VIADD R19, R19, 0x20 ;  /* 0x0000002013137836 */ /* 0x000fe20000000000 */
[----:B----4-:R-:W-:-:S02]  /*01f0*/  UIMAD UR6, UR11, UR6, URZ ;  /* 0x000000060b0672a4 */ /* 0x010fc4000f8e02ff */
[----:B------:R-:W-:Y:S02]  /*0200*/  UIADD3 UR20, UPT, UPT, UR15, -0x1, URZ ;  /* 0xffffffff0f147890 */ /* 0x000fe4000fffe0ff */
[----:B------:R-:W-:Y:S01]  /*0210*/  UIADD3 UR18, UPT, UPT, UR7, 0x2, URZ ;  /* 0x0000000207127890 */ /* 0x000fe2000fffe0ff */
[----:B------:R-:W-:-:S11]  /*0220*/  UMOV UR4, URZ ;  /* 0x000000ff00047c82 */ /* 0x000fd60008000000 */
.L_x_21:
[----:B0-----:R-:W0:Y:S01]  /*0230*/  LDC.64 R4, c[0x0][0x380] ;  /* 0x0000e000ff047b82 */ /* 0x001e220000000a00 */
[----:B------:R-:W-:-:S05]  /*0240*/  IADD3 R7, PT, PT, R3, R0, RZ ;  /* 0x0000000003077210 */ /* 0x000fca0007ffe0ff */
[----:B0-----:R-:W-:-:S06]  /*0250*/  IMAD.WIDE.U32 R4, R7, 0x8, R4 ;  /* 0x0000000807047825 */ /* 0x001fcc00078e0004 */
[----:B------:R-:W2:Y:S01]  /*0260*/  LDG.E.64 R4, desc[UR12][R4.64] ;  /* 0x0000000c04047981 */ /* 0x000ea2000c1e1b00 */
[----:B------:R-:W-:Y:S01]  /*0270*/  BSSY.RECONVERGENT B0, `(.L_x_1) ;  /* 0x000001a000007945 */ /* 0x000fe20003800200 */
[----:B--2---:R-:W-:-:S14]  /*0280*/  DSETP.NEU.AND P0, PT, |R4|, +INF , PT ;  /* 0x7ff000000400742a */ /* 0x004fdc0003f0d200 */
[----:B------:R-:W-:Y:S01]  /*0290*/  @!P0 DMUL R24, RZ, R4 ;  /* 0x00000004ff188228 */ /* 0x000fe20000000000 */
[----:B------:R-:W-:Y:S01]  /*02a0*/  @!P0 IMAD.MOV.U32 R26, RZ, RZ, RZ ;  /* 0x000000ffff1a8224 */ /* 0x000fe200078e00ff */
[----:B------:R-:W-:Y:S09]  /*02b0*/  @!P0 BRA `(.L_x_2) ;  /* 0x0000000000548947 */ /* 0x000ff20003800000 */
[----:B------:R-:W-:Y:S01]  /*02c0*/  UMOV UR8, 0x6dc9c883 ;  /* 0x6dc9c88300087882 */ /* 0x000fe20000000000 */
[----:B------:R-:W-:Y:S01]  /*02d0*/  UMOV UR9, 0x3fe45f30 ;  /* 0x3fe45f3000097882 */ /* 0x000fe20000000000 */
[C---:B------:R-:W-:Y:S02]  /*02e0*/  DSETP.GE.AND P0, PT, |R4|.reuse, 2.14748364800000000000e+09, PT ;  /* 0x41e000000400742a */ /* 0x040fe40003f06200 */
[----:B------:R-:W-:Y:S01]  /*02f0*/  DMUL R26, R4, UR8 ;  /* 0x00000008041a7c28 */ /* 0x000fe20008000000 */
[----:B------:R-:W-:Y:S01]  /*0300*/  UMOV UR8, 0x54442d18 ;  /* 0x54442d1800087882 */ /* 0x000fe20000000000 */
[----:B------:R-:W-:-:S08]  /*0310*/  UMOV UR9, 0x3ff921fb ;  /* 0x3ff921fb00097882 */ /* 0x000fd00000000000 */
[----:B------:R-:W0:Y:S08]  /*0320*/  F2I.F64 R26, R26 ;  /* 0x0000001a001a7311 */ /* 0x000e300000301100 */
[----:B0-----:R-:W0:Y:S02]  /*0330*/  I2F.F64 R24, R26 ;  /* 0x0000001a00187312 */ /* 0x001e240000201c00 */
[----:B0-----:R-:W-:Y:S01]  /*0340*/  DFMA R6, R24, -UR8, R4 ;  /* 0x8000000818067c2b */ /* 0x001fe20008000004 */
[----:B------:R-:W-:Y:S01]  /*0350*/  UMOV UR8, 0x33145c00 ;  /* 0x33145c0000087882 */ /* 0x000fe20000000000 */
[----:B------:R-:W-:-:S06]  /*0360*/  UMOV UR9, 0x3c91a626 ;  /* 0x3c91a62600097882 */ /* 0x000fcc0000000000 */
[----:B------:R-:W-:Y:S01]  /*0370*/  DFMA R6, R24, -UR8, R6 ;  /* 0x8000000818067c2b */ /* 0x000fe20008000006 */
[----:B------:R-:W-:Y:S01]  /*0380*/  UMOV UR8, 0x252049c0 ;  /* 0x252049c000087882 */ /* 0x000fe20000000000 */
[----:B------:R-:W-:-:S06]  /*0390*/  UMOV UR9, 0x397b839a ;  /* 0x397b839a00097882 */ /* 0x000fcc0000000000 */
[----:B------:R-:W-:Y:S01]  /*03a0*/  DFMA R24, R24, -UR8, R6 ;  /* 0x8000000818187c2b */ /* 0x000fe20008000006 */
[----:B------:R-:W-:Y:S10]  /*03b0*/  @!P0 BRA `(.L_x_2) ;  /* 0x0000000000148947 */ /* 0x000ff40003800000 */
[----:B------:R-:W-:-:S07]  /*03c0*/  MOV R14, 0x3e0 ;  /* 0x000003e0000e7802 */ /* 0x000fce0000000f00 */
[----:B------:R-:W-:Y:S05]  /*03d0*/  CALL.REL.NOINC `($_Z10dataKernelPdS_S_iS_S_S_$__internal_trig_reduction_slowpathd) ;  /* 0x0000001c00947944 */ /* 0x000fea0003c00000 */
[----:B------:R-:W-:Y:S02]  /*03e0*/  IMAD.MOV.U32 R26, RZ, RZ, R8 ;  /* 0x000000ffff1a7224 */ /* 0x000fe400078e0008 */
[----:B------:R-:W-:Y:S02]  /*03f0*/  IMAD.MOV.U32 R24, RZ, RZ, R6 ;  /* 0x000000ffff187224 */ /* 0x000fe400078e0006 */
[----:B------:R-:W-:-:S07]  /*0400*/  IMAD.MOV.U32 R25, RZ, RZ, R7 ;  /* 0x000000ffff197224 */ /* 0x000fce00078e0007 */
.L_x_2:
[----:B------:R-:W-:Y:S05]  /*0410*/  BSYNC.RECONVERGENT B0 ;  /* 0x0000000000007941 */ /* 0x000fea0003800200 */
.L_x_1:
[----:B------:R-:W0:Y:S01]  /*0420*/  LDCU.64 UR8, c[0x4][0x8] ;  /* 0x01000100ff0877ac */ /* 0x000e220008000a00 */
[----:B------:R-:W-:-:S04]  /*0430*/  SHF.L.U32 R4, R26, 0x6, RZ ;  /* 0x000000061a047819 */ /* 0x000fc800000006ff */
[----:B------:R-:W-:-:S04]  /*0440*/  LOP3.LUT R4, R4, 0x40, RZ, 0xc0, !PT ;  /* 0x0000004004047812 */ /* 0x000fc800078ec0ff */
[----:B0-----:R-:W-:-:S05]  /*0450*/  IADD3 R28, P0, PT, R4, UR8, RZ ;  /* 0x00000008041c7c10 */ /* 0x001fca000ff1e0ff */
[----:B------:R-:W-:-:S05]  /*0460*/  IMAD.X R29, RZ, RZ, UR9, P0 ;  /* 0x00000009ff1d7e24 */ /* 0x000fca00080e06ff */
[----:B------:R-:W2:Y:S04]  /*0470*/  LDG.E.128.CONSTANT R4, desc[UR12][R28.64] ;  /* 0x0000000c1c047981 */ /* 0x000ea8000c1e9d00 */
[----:B------:R-:W3:Y:S04]  /*0480*/  LDG.E.128.CONSTANT R8, desc[UR12][R28.64+0x10] ;  /* 0x0000100c1c087981 */ /* 0x000ee8000c1e9d00 */
[----:B------:R-:W4:Y:S01]  /*0490*/  LDG.E.128.CONSTANT R12, desc[UR12][R28.64+0x20] ;  /* 0x0000200c1c0c7981 */ /* 0x000f22000c1e9d00 */
[----:B------:R-:W-:Y:S01]  /*04a0*/  LOP3.LUT R20, R26, 0x1, RZ, 0xc0, !PT ;  /* 0x000000011a147812 */ /* 0x000fe200078ec0ff */
[----:B------:R-:W-:Y:S01]  /*04b0*/  IMAD.MOV.U32 R21, RZ, RZ, 0x3da8ff83 ;  /* 0x3da8ff83ff157424 */ /* 0x000fe200078e00ff */
[----:B------:R-:W-:Y:S01]  /*04c0*/  DMUL R22, R24, R24 ;  /* 0x0000001818167228 */ /* 0x000fe20000000000 */
[----:B------:R-:W-:Y:S01]  /*04d0*/  UMOV UR5, UR6 ;  /* 0x0000000600057c82 */ /* 0x000fe20008000000 */
[----:B------:R-:W-:Y:S01]  /*04e0*/  ISETP.NE.U32.AND P0, PT, R20, 0x1, PT ;  /* 0x000000011400780c */ /* 0x000fe20003f05070 */
[----:B------:R-:W-:Y:S01]  /*04f0*/  IMAD.MOV.U32 R20, RZ, RZ, 0x20fd8164 ;  /* 0x20fd8164ff147424 */ /* 0x000fe200078e00ff */
[----:B------:R-:W-:-:S02]  /*0500*/  UMOV UR8, UR7 ;  /* 0x0000000700087c82 */ /* 0x000fc40008000000 */
[----:B------:R-:W-:Y:S02]  /*0510*/  FSEL R21, -R21, 0.11223486810922622681, !P0 ;  /* 0x3de5db6515157808 */ /* 0x000fe40004000100 */
[----:B------:R-:W-:-:S06]  /*0520*/  FSEL R20, R20, -8.06006814911005101289e+34, !P0 ;  /* 0xf9785eba14147808 */ /* 0x000fcc0004000000 */
[----:B--2---:R-:W-:-:S08]  /*0530*/  DFMA R4, R22, R20, R4 ;  /* 0x000000141604722b */ /* 0x004fd00000000004 */
[----:B------:R-:W-:-:S08]  /*0540*/  DFMA R4, R22, R4, R6 ;  /* 0x000000041604722b */ /* 0x000fd00000000006 */
[----:B---3--:R-:W-:-:S08]  /*0550*/  DFMA R4, R22, R4, R8 ;  /* 0x000000041604722b */ /* 0x008fd00000000008 */
[----:B------:R-:W-:Y:S01]  /*0560*/  DFMA R4, R22, R4, R10 ;  /* 0x000000041604722b */ /* 0x000fe2000000000a */
[----:B------:R-:W-:-:S07]  /*0570*/  IMAD.IADD R11, R3, 0x1, R0 ;  /* 0x00000001030b7824 */ /* 0x000fce00078e0200 */
[----:B----4-:R-:W-:-:S08]  /*0580*/  DFMA R4, R22, R4, R12 ;  /* 0x000000041604722b */ /* 0x010fd0000000000c */
[----:B------:R-:W-:Y:S01]  /*0590*/  DFMA R4, R22, R4, R14 ;  /* 0x000000041604722b */ /* 0x000fe2000000000e */
[----:B------:R-:W-:-:S07]  /*05a0*/  CS2R R14, SRZ ;  /* 0x00000000000e7805 */ /* 0x000fce000001ff00 */
[----:B------:R-:W-:Y:S02]  /*05b0*/  DFMA R24, R4, R24, R24 ;  /* 0x000000180418722b */ /* 0x000fe40000000018 */
[----:B------:R-:W-:Y:S01]  /*05c0*/  DFMA R22, R22, R4, 1 ;  /* 0x3ff000001616742b */ /* 0x000fe20000000004 */
[----:B------:R-:W0:Y:S09]  /*05d0*/  LDC.64 R4, c[0x0][0x3b0] ;  /* 0x0000ec00ff047b82 */ /* 0x000e320000000a00 */
[----:B------:R-:W-:-:S02]  /*05e0*/  FSEL R8, R22, R24, !P0 ;  /* 0x0000001816087208 */ /* 0x000fc40004000000 */
[----:B------:R-:W-:Y:S02]  /*05f0*/  FSEL R9, R23, R25, !P0 ;  /* 0x0000001917097208 */ /* 0x000fe40004000000 */
[----:B------:R-:W-:-:S04]  /*0600*/  LOP3.LUT P0, RZ, R26, 0x2, RZ, 0xc0, !PT ;  /* 0x000000021aff7812 */ /* 0x000fc8000780c0ff */
[----:B------:R-:W-:Y:S01]  /*0610*/  DADD R6, RZ, -R8 ;  /* 0x00000000ff067229 */ /* 0x000fe20000000808 */
[----:B0-----:R-:W-:-:S09]  /*0620*/  IMAD.WIDE.U32 R4, R11, 0x8, R4 ;  /* 0x000000080b047825 */ /* 0x001fd200078e0004 */
[----:B------:R-:W-:Y:S02]  /*0630*/  FSEL R6, R8, R6, !P0 ;  /* 0x0000000608067208 */ /* 0x000fe40004000000 */
[----:B------:R-:W-:-:S05]  /*0640*/  FSEL R7, R9, R7, !P0 ;  /* 0x0000000709077208 */ /* 0x000fca0004000000 */
[----:B------:R0:W-:Y:S01]  /*0650*/  STG.E.64 desc[UR12][R4.64], R6 ;  /* 0x0000000604007986 */ /* 0x0001e2000c101b0c */
[----:B------:R-:W-:Y:S06]  /*0660*/  BAR.SYNC.DEFER_BLOCKING 0x0 ;  /* 0x0000000000007b1d */ /* 0x000fec0000010000 */
.L_x_8:
[----:B0-----:R-:W0:Y:S01]  /*0670*/  LDC.64 R6, c[0x0][0x380] ;  /* 0x0000e000ff067b82 */ /* 0x001e220000000a00 */
[C---:B------:R-:W-:Y:S01]  /*0680*/  IADD3 R5, PT, PT, R2.reuse, UR8, RZ ;  /* 0x0000000802057c10 */ /* 0x040fe2000fffe0ff */
[----:B------:R-:W-:-:S04]  /*0690*/  VIADD R9, R2, UR5 ;  /* 0x0000000502097c36 */ /* 0x000fc80008000000 */
[----:B0-----:R-:W-:-:S04]  /*06a0*/  IMAD.WIDE.U32 R4, R5, 0x8, R6 ;  /* 0x0000000805047825 */ /* 0x001fc800078e0006 */
[----:B------:R-:W-:Y:S02]  /*06b0*/  IMAD.WIDE R6, R9, 0x8, R6 ;  /* 0x0000000809067825 */ /* 0x000fe400078e0206 */
[----:B------:R-:W2:Y:S04]  /*06c0*/  LDG.E.64 R4, desc[UR12][R4.64] ;  /* 0x0000000c04047981 */ /* 0x000ea8000c1e1b00 */
[----:B------:R-:W3:Y:S01]  /*06d0*/  LDG.E.64 R6, desc[UR12][R6.64] ;  /* 0x0000000c06067981 */ /* 0x000ee2000c1e1b00 */
[----:B------:R-:W-:Y:S02]  /*06e0*/  UIADD3 UR8, UPT, UPT, UR11, UR8, URZ ;  /* 0x000000080b087290 */ /* 0x000fe4000fffe0ff */
[----:B------:R-:W-:Y:S02]  /*06f0*/  UISETP.GE.U32.AND UP0, UPT, UR11, 0x8, UPT ;  /* 0x000000080b00788c */ /* 0x000fe4000bf06070 */
[----:B------:R-:W-:Y:S01]  /*0700*/  UISETP.GE.U32.AND UP2, UPT, UR8, UR18, UPT ;  /* 0x000000120800728c */ /* 0x000fe2000bf46070 */
[----:B--2---:R0:W-:Y:S04]  /*0710*/  STS.64 [R16], R4 ;  /* 0x0000000410007388 */ /* 0x0041e80000000a00 */
[----:B---3--:R0:W-:Y:S01]  /*0720*/  STS.64 [R17], R6 ;  /* 0x0000000611007388 */ /* 0x0081e20000000a00 */
[----:B------:R-:W-:Y:S06]  /*0730*/  BAR.SYNC.DEFER_BLOCKING 0x0 ;  /* 0x0000000000007b1d */ /* 0x000fec0000010000 */
[----:B------:R1:W-:Y:S06]  /*0740*/  MEMBAR.SC.CTA ;  /* 0x0000000000007992 */ /* 0x0003ec0000000000 */
[----:B-1----:R-:W-:Y:S01]  /*0750*/  IMAD.MOV.U32 R26, RZ, RZ, RZ ;  /* 0x000000ffff1a7224 */ /* 0x002fe200078e00ff */
[----:B------:R-:W-:Y:S06]  /*0760*/  BRA.U !UP0, `(.L_x_3) ;  /* 0x0000000108c47547 */ /* 0x000fec000b800000 */
[----:B------:R-:W-:Y:S01]  /*0770*/  ULOP3.LUT UR9, UR11, 0xfffffff8, URZ, 0xc0, !UPT ;  /* 0xfffffff80b097892 */ /* 0x000fe2000f8ec0ff */
[----:B------:R-:W-:Y:S02]  /*0780*/  IMAD.MOV.U32 R23, RZ, RZ, R19 ;  /* 0x000000ffff177224 */ /* 0x000fe400078e0013 */
[----:B------:R-:W-:Y:S01]  /*0790*/  IMAD.MOV.U32 R22, RZ, RZ, R18 ;  /* 0x000000ffff167224 */ /* 0x000fe200078e0012 */
[----:B------:R-:W-:-:S12]  /*07a0*/  UIADD3 UR9, UPT, UPT, -UR9, URZ, URZ ;  /* 0x000000ff09097290 */ /* 0x000fd8000fffe1ff */
.L_x_4:
[----:B------:R-:W-:Y:S01]  /*07b0*/  MOV R25, UR11 ;  /* 0x0000000b00197c02 */ /* 0x000fe20008000f00 */
[----:B------:R-:W-:Y:S01]  /*07c0*/  LDS.64 R12, [R23+-0x20] ;  /* 0xffffe000170c7984 */ /* 0x000fe20000000a00 */
[----:B------:R-:W-:Y:S01]  /*07d0*/  IMAD.U32 R8, RZ, RZ, UR11 ;  /* 0x0000000bff087e24 */ /* 0x000fe2000f8e00ff */
[----:B------:R-:W-:Y:S01]  /*07e0*/  MOV R28, UR11 ;  /* 0x0000000b001c7c02 */ /* 0x000fe20008000f00 */
[----:B------:R-:W-:Y:S01]  /*07f0*/  IMAD.U32 R24, RZ, RZ, UR11 ;  /* 0x0000000bff187e24 */ /* 0x000fe2000f8e00ff */
[----:B0-----:R-:W0:Y:S01]  /*0800*/  LDS.64 R6, [R22] ;  /* 0x0000000016067984 */ /* 0x001e220000000a00 */
[----:B------:R-:W-:Y:S01]  /*0810*/  IMAD R25, R25, 0x8, R22 ;  /* 0x0000000819197824 */ /* 0x000fe200078e0216 */
[----:B------:R-:W-:Y:S01]  /*0820*/  UIADD3 UR9, UPT, UPT, UR9, 0x8, URZ ;  /* 0x0000000809097890 */ /* 0x000fe2000fffe0ff */
[----:B------:R-:W-:Y:S01]  /*0830*/  IMAD.U32 R29, RZ, RZ, UR11 ;  /* 0x0000000bff1d7e24 */ /* 0x000fe2000f8e00ff */
[----:B------:R-:W-:Y:S01]  /*0840*/  LDS.64 R4, [R23+-0x18] ;  /* 0xffffe80017047984 */ /* 0x000fe20000000a00 */
[----:B------:R-:W-:Y:S01]  /*0850*/  IMAD R27, R8, 0x8, R25 ;  /* 0x00000008081b7824 */ /* 0x000fe200078e0219 */
[----:B------:R-:W-:-:S02]  /*0860*/  UISETP.NE.AND UP1, UPT, UR9, URZ, UPT ;  /* 0x000000ff0900728c */ /* 0x000fc4000bf25270 */
[----:B------:R1:W2:Y:S02]  /*0870*/  LDS.64 R10, [R25] ;  /* 0x00000000190a7984 */ /* 0x0002a40000000a00 */
[----:B------:R-:W-:Y:S02]  /*0880*/  LEA R24, R24, R27, 0x3 ;  /* 0x0000001b18187211 */ /* 0x000fe400078e18ff */
[----:B------:R-:W-:Y:S03]  /*0890*/  LDS.64 R8, [R23+-0x10] ;  /* 0xfffff00017087984 */ /* 0x000fe60000000a00 */
[----:B------:R-:W-:Y:S01]  /*08a0*/  IMAD R26, R29, 0x8, R24 ;  /* 0x000000081d1a7824 */ /* 0x000fe200078e0218 */
[----:B------:R3:W4:Y:S01]  /*08b0*/  LDS.64 R20, [R27] ;  /* 0x000000001b147984 */ /* 0x0007220000000a00 */
[----:B-1----:R-:W-:-:S04]  /*08c0*/  IMAD.U32 R25, RZ, RZ, UR11 ;  /* 0x0000000bff197e24 */ /* 0x002fc8000f8e00ff */
[----:B------:R-:W-:Y:S02]  /*08d0*/  IMAD R25, R25, 0x8, R26 ;  /* 0x0000000819197824 */ /* 0x000fe400078e021a */
[----:B---3--:R-:W-:Y:S01]  /*08e0*/  IMAD.U32 R27, RZ, RZ, UR11 ;  /* 0x0000000bff1b7e24 */ /* 0x008fe2000f8e00ff */
[----:B0-----:R-:W-:Y:S01]  /*08f0*/  DFMA R6, R12, R6, R14 ;  /* 0x000000060c06722b */ /* 0x001fe2000000000e */
[----:B------:R-:W-:Y:S04]  /*0900*/  LDS.64 R12, [R23+-0x8] ;  /* 0xfffff800170c7984 */ /* 0x000fe80000000a00 */
[----:B------:R0:W1:Y:S03]  /*0910*/  LDS.64 R14, [R24] ;  /* 0x00000000180e7984 */ /* 0x0000660000000a00 */
[----:B--2---:R-:W-:Y:S01]  /*0920*/  DFMA R10, R4, R10, R6 ;  /* 0x0000000a040a722b */ /* 0x004fe20000000006 */
[----:B------:R-:W-:Y:S04]  /*0930*/  LDS.64 R4, [R23] ;  /* 0x0000000017047984 */ /* 0x000fe80000000a00 */
[----:B------:R2:W3:Y:S01]  /*0940*/  LDS.64 R6, [R26] ;  /* 0x000000001a067984 */ /* 0x0004e20000000a00 */
[----:B0-----:R-:W-:-:S02]  /*0950*/  IMAD R24, R28, 0x8, R25 ;  /* 0x000000081c187824 */ /* 0x001fc400078e0219 */
[----:B----4-:R-:W-:Y:S01]  /*0960*/  DFMA R20, R8, R20, R10 ;  /* 0x000000140814722b */ /* 0x010fe2000000000a */
[----:B------:R-:W-:Y:S04]  /*0970*/  LDS.64 R8, [R23+0x8] ;  /* 0x0000080017087984 */ /* 0x000fe80000000a00 */
[----:B------:R-:W0:Y:S01]  /*0980*/  LDS.64 R10, [R25] ;  /* 0x00000000190a7984 */ /* 0x000e220000000a00 */
[----:B--2---:R-:W-:Y:S02]  /*0990*/  IMAD R26, R27, 0x8, R24 ;  /* 0x000000081b1a7824 */ /* 0x004fe400078e0218 */
[----:B-1----:R-:W-:Y:S01]  /*09a0*/  DFMA R12, R12, R14, R20 ;  /* 0x0000000e0c0c722b */ /* 0x002fe20000000014 */
[----:B------:R-:W-:Y:S04]  /*09b0*/  LDS.64 R14, [R23+0x10] ;  /* 0x00001000170e7984 */ /* 0x000fe80000000a00 */
[----:B------:R-:W1:Y:S03]  /*09c0*/  LDS.64 R20, [R24] ;  /* 0x0000000018147984 */ /* 0x000e660000000a00 */
[----:B---3--:R-:W-:Y:S01]  /*09d0*/  DFMA R12, R4, R6, R12 ;  /* 0x00000006040c722b */ /* 0x008fe2000000000c */
[----:B------:R2:W-:Y:S04]  /*09e0*/  LDS.64 R6, [R23+0x18] ;  /* 0x0000180017067984 */ /* 0x0005e80000000a00 */
[----:B------:R-:W3:Y:S03]  /*09f0*/  LDS.64 R4, [R26] ;  /* 0x000000001a047984 */ /* 0x000ee60000000a00 */
[----:B0-----:R-:W-:Y:S01]  /*0a00*/  DFMA R8, R8, R10, R12 ;  /* 0x0000000a0808722b */ /* 0x001fe2000000000c */
[----:B--2---:R-:W-:-:S07]  /*0a10*/  VIADD R23, R23, 0x40 ;  /* 0x0000004017177836 */ /* 0x004fce0000000000 */
[----:B-1----:R-:W-:Y:S01]  /*0a20*/  DFMA R14, R14, R20, R8 ;  /* 0x000000140e0e722b */ /* 0x002fe20000000008 */
[----:B------:R-:W-:-:S05]  /*0a30*/  IMAD.U32 R9, RZ, RZ, UR11 ;  /* 0x0000000bff097e24 */ /* 0x000fca000f8e00ff */
[----:B------:R-:W-:Y:S02]  /*0a40*/  LEA R22, R9, R22, 0x6 ;  /* 0x0000001609167211 */ /* 0x000fe400078e30ff */
[----:B---3--:R-:W-:Y:S01]  /*0a50*/  DFMA R14, R6, R4, R14 ;  /* 0x00000004060e722b */ /* 0x008fe2000000000e */
[----:B------:R-:W-:Y:S10]  /*0a60*/  BRA.U UP1, `(.L_x_4) ;  /* 0xfffffffd01507547 */ /* 0x000ff4000b83ffff */
[----:B------:R-:W-:-:S07]  /*0a70*/  IMAD.U32 R26, RZ, RZ, UR17 ;  /* 0x00000011ff1a7e24 */ /* 0x000fce000f8e00ff */
.L_x_3:
[----:B------:R-:W-:-:S09]  /*0a80*/  UISETP.NE.AND UP1, UPT, UR15, URZ, UPT ;  /* 0x000000ff0f00728c */ /* 0x000fd2000bf25270 */
[----:B------:R-:W-:Y:S05]  /*0a90*/  BRA.U !UP1, `(.L_x_5) ;  /* 0x0000000109f47547 */ /* 0x000fea000b800000 */
[----:B------:R-:W-:Y:S02]  /*0aa0*/  UISETP.GE.U32.AND UP3, UPT, UR20, 0x3, UPT ;  /* 0x000000031400788c */ /* 0x000fe4000bf66070 */
[----:B------:R-:W-:-:S07]  /*0ab0*/  UISETP.NE.AND UP4, UPT, UR16, URZ, UPT ;  /* 0x000000ff1000728c */ /* 0x000fce000bf85270 */
[----:B------:R-:W-:Y:S05]  /*0ac0*/  BRA.U !UP3, `(.L_x_6) ;  /* 0x000000010b687547 */ /* 0x000fea000b800000 */
[----:B------:R-:W1:Y:S01]  /*0ad0*/  S2UR UR10, SR_CgaCtaId ;  /* 0x00000000000a79c3 */ /* 0x000e620000008800 */
[----:B------:R-:W-:Y:S01]  /*0ae0*/  UMOV UR9, 0x400 ;  /* 0x0000040000097882 */ /* 0x000fe20000000000 */
[C---:B0-----:R-:W-:Y:S02]  /*0af0*/  IMAD R4, R26.reuse, UR11, R0 ;  /* 0x0000000b1a047c24 */ /* 0x041fe4000f8e0200 */
[----:B------:R-:W-:Y:S01]  /*0b00*/  IMAD.IADD R27, R3, 0x1, R26 ;  /* 0x00000001031b7824 */ /* 0x000fe200078e021a */
[----:B------:R-:W-:Y:S01]  /*0b10*/  IADD3 R26, PT, PT, R26, 0x4, RZ ;  /* 0x000000041a1a7810 */ /* 0x000fe20007ffe0ff */
[----:B------:R-:W-:Y:S01]  /*0b20*/  IMAD.U32 R5, RZ, RZ, UR11 ;  /* 0x0000000bff057e24 */ /* 0x000fe2000f8e00ff */
[----:B------:R-:W-:Y:S01]  /*0b30*/  LEA R12, R4, UR19, 0x3 ;  /* 0x00000013040c7c11 */ /* 0x000fe2000f8e18ff */
[----:B------:R-:W-:Y:S02]  /*0b40*/  IMAD.U32 R29, RZ, RZ, UR11 ;  /* 0x0000000bff1d7e24 */ /* 0x000fe4000f8e00ff */
[----:B------:R-:W-:Y:S01]  /*0b50*/  IMAD.U32 R20, RZ, RZ, UR11 ;  /* 0x0000000bff147e24 */ /* 0x000fe2000f8e00ff */
[----:B------:R-:W-:Y:S01]  /*0b60*/  LEA R28, R5, R12, 0x3 ;  /* 0x0000000c051c7211 */ /* 0x000fe200078e18ff */
[----:B------:R-:W-:Y:S04]  /*0b70*/  LDS.64 R22, [R12] ;  /* 0x000000000c167984 */ /* 0x000fe80000000a00 */
[----:B------:R-:W-:Y:S01]  /*0b80*/  LDS.64 R6, [R28] ;  /* 0x000000001c067984 */ /* 0x000fe20000000a00 */
[----:B------:R-:W-:-:S04]  /*0b90*/  IMAD R29, R29, 0x8, R28 ;  /* 0x000000081d1d7824 */ /* 0x000fc800078e021c */
[----:B------:R-:W-:Y:S01]  /*0ba0*/  IMAD R20, R20, 0x8, R29 ;  /* 0x0000000814147824 */ /* 0x000fe200078e021d */
[----:B------:R-:W-:Y:S01]  /*0bb0*/  LDS.64 R10, [R29] ;  /* 0x000000001d0a7984 */ /* 0x000fe20000000a00 */
[----:B-1----:R-:W-:-:S04]  /*0bc0*/  ULEA UR9, UR10, UR9, 0x18 ;  /* 0x000000090a097291 */ /* 0x002fc8000f8ec0ff */
[----:B------:R-:W-:Y:S02]  /*0bd0*/  LDS.64 R20, [R20] ;  /* 0x0000000014147984 */ /* 0x000fe40000000a00 */
[----:B------:R-:W-:-:S05]  /*0be0*/  LEA R27, R27, UR9, 0x3 ;  /* 0x000000091b1b7c11 */ /* 0x000fca000f8e18ff */
[----:B------:R-:W0:Y:S04]  /*0bf0*/  LDS.64 R24, [R27] ;  /* 0x000000001b187984 */ /* 0x000e280000000a00 */
[----:B------:R-:W1:Y:S04]  /*0c00*/  LDS.64 R4, [R27+0x8] ;  /* 0x000008001b047984 */ /* 0x000e680000000a00 */
[----:B------:R-:W2:Y:S04]  /*0c10*/  LDS.64 R8, [R27+0x10] ;  /* 0x000010001b087984 */ /* 0x000ea80000000a00 */
[----:B------:R-:W3:Y:S01]  /*0c20*/  LDS.64 R12, [R27+0x18] ;  /* 0x000018001b0c7984 */ /* 0x000ee20000000a00 */
[----:B0-----:R-:W-:-:S08]  /*0c30*/  DFMA R22, R24, R22, R14 ;  /* 0x000000161816722b */ /* 0x001fd0000000000e */
[----:B-1----:R-:W-:-:S08]  /*0c40*/  DFMA R4, R4, R6, R22 ;  /* 0x000000060404722b */ /* 0x002fd00000000016 */
[----:B--2---:R-:W-:-:S08]  /*0c50*/  DFMA R4, R8, R10, R4 ;  /* 0x0000000a0804722b */ /* 0x004fd00000000004 */
[----:B---3--:R-:W-:-:S11]  /*0c60*/  DFMA R14, R12, R20, R4 ;  /* 0x000000140c0e722b */ /* 0x008fd60000000004 */
.L_x_6:
[----:B------:R-:W-:Y:S05]  /*0c70*/  BRA.U !UP4, `(.L_x_5) ;  /* 0x000000010c7c7547 */ /* 0x000fea000b800000 */
[----:B------:R-:W-:Y:S02]  /*0c80*/  UISETP.NE.AND UP3, UPT, UR16, 0x1, UPT ;  /* 0x000000011000788c */ /* 0x000fe4000bf65270 */
[----:B------:R-:W-:-:S04]  /*0c90*/  ULOP3.LUT UR9, UR11, 0x1, URZ, 0xc0, !UPT ;  /* 0x000000010b097892 */ /* 0x000fc8000f8ec0ff */
[----:B------:R-:W-:-:S03]  /*0ca0*/  UISETP.NE.U32.AND UP4, UPT, UR9, 0x1, UPT ;  /* 0x000000010900788c */ /* 0x000fc6000bf85070 */
[----:B------:R-:W-:Y:S08]  /*0cb0*/  BRA.U !UP3, `(.L_x_7) ;  /* 0x000000010b407547 */ /* 0x000ff0000b800000 */
[----:B------:R-:W1:Y:S01]  /*0cc0*/  S2UR UR10, SR_CgaCtaId ;  /* 0x00000000000a79c3 */ /* 0x000e620000008800 */
[----:B------:R-:W-:Y:S01]  /*0cd0*/  UMOV UR9, 0x400 ;  /* 0x0000040000097882 */ /* 0x000fe20000000000 */
[C---:B0-----:R-:W-:Y:S02]  /*0ce0*/  IMAD R5, R26.reuse, UR11, R0 ;  /* 0x0000000b1a057c24 */ /* 0x041fe4000f8e0200 */
[----:B------:R-:W-:Y:S02]  /*0cf0*/  IMAD.IADD R4, R3, 0x1, R26 ;  /* 0x0000000103047824 */ /* 0x000fe400078e021a */
[----:B------:R-:W-:Y:S01]  /*0d00*/  IMAD.U32 R10, RZ, RZ, UR11 ;  /* 0x0000000bff0a7e24 */ /* 0x000fe2000f8e00ff */
[----:B------:R-:W-:Y:S01]  /*0d10*/  LEA R13, R5, UR19, 0x3 ;  /* 0x00000013050d7c11 */ /* 0x000fe2000f8e18ff */
[----:B------:R-:W-:-:S04]  /*0d20*/  VIADD R26, R26, 0x2 ;  /* 0x000000021a1a7836 */ /* 0x000fc80000000000 */
[----:B------:R-:W-:-:S06]  /*0d30*/  IMAD R10, R10, 0x8, R13 ;  /* 0x000000080a0a7824 */ /* 0x000fcc00078e020d */
[----:B------:R-:W-:Y:S01]  /*0d40*/  LDS.64 R10, [R10] ;  /* 0x000000000a0a7984 */ /* 0x000fe20000000a00 */
[----:B-1----:R-:W-:-:S06]  /*0d50*/  ULEA UR9, UR10, UR9, 0x18 ;  /* 0x000000090a097291 */ /* 0x002fcc000f8ec0ff */
[----:B------:R-:W-:Y:S02]  /*0d60*/  LEA R12, R4, UR9, 0x3 ;  /* 0x00000009040c7c11 */ /* 0x000fe4000f8e18ff */
[----:B------:R-:W-:Y:S04]  /*0d70*/  LDS.64 R4, [R13] ;  /* 0x000000000d047984 */ /* 0x000fe80000000a00 */
[----:B------:R-:W0:Y:S04]  /*0d80*/  LDS.64 R6, [R12] ;  /* 0x000000000c067984 */ /* 0x000e280000000a00 */
[----:B------:R-:W1:Y:S01]  /*0d90*/  LDS.64 R8, [R12+0x8] ;  /* 0x000008000c087984 */ /* 0x000e620000000a00 */
[----:B0-----:R-:W-:-:S08]  /*0da0*/  DFMA R4, R6, R4, R14 ;  /* 0x000000040604722b */ /* 0x001fd0000000000e */
[----:B-1----:R-:W-:-:S11]  /*0db0*/  DFMA R14, R8, R10, R4 ;  /* 0x0000000a080e722b */ /* 0x002fd60000000004 */
.L_x_7:
[----:B------:R-:W-:Y:S05]  /*0dc0*/  BRA.U UP4, `(.L_x_5) ;  /* 0x0000000104287547 */ /* 0x000fea000b800000 */
[----:B------:R-:W1:Y:S01]  /*0dd0*/  S2UR UR10, SR_CgaCtaId ;  /* 0x00000000000a79c3 */ /* 0x000e620000008800 */
[----:B------:R-:W-:Y:S01]  /*0de0*/  UMOV UR9, 0x400 ;  /* 0x0000040000097882 */ /* 0x000fe20000000000 */
[----:B0-----:R-:W-:Y:S01]  /*0df0*/  IMAD R4, R26, UR11, R0 ;  /* 0x0000000b1a047c24 */ /* 0x001fe2000f8e0200 */
[----:B------:R-:W-:-:S04]  /*0e00*/  IADD3 R26, PT, PT, R3, R26, RZ ;  /* 0x0000001a031a7210 */ /* 0x000fc80007ffe0ff */
[----:B------:R-:W-:-:S06]  /*0e10*/  LEA R6, R4, UR19, 0x3 ;  /* 0x0000001304067c11 */ /* 0x000fcc000f8e18ff */
[----:B------:R-:W-:Y:S01]  /*0e20*/  LDS.64 R6, [R6] ;  /* 0x0000000006067984 */ /* 0x000fe20000000a00 */
[----:B-1----:R-:W-:-:S06]  /*0e30*/  ULEA UR9, UR10, UR9, 0x18 ;  /* 0x000000090a097291 */ /* 0x002fcc000f8ec0ff */
[----:B------:R-:W-:-:S06]  /*0e40*/  LEA R4, R26, UR9, 0x3 ;  /* 0x000000091a047c11 */ /* 0x000fcc000f8e18ff */
[----:B------:R-:W0:Y:S02]  /*0e50*/  LDS.64 R4, [R4] ;  /* 0x0000000004047984 */ /* 0x000e240000000a00 */
[----:B0-----:R-:W-:-:S11]  /*0e60*/  DFMA R14, R4, R6, R14 ;  /* 0x00000006040e722b */ /* 0x001fd6000000000e */
.L_x_5:
[----:B------:R-:W-:Y:S01]  /*0e70*/  BAR.SYNC.DEFER_BLOCKING 0x0 ;  /* 0x0000000000007b1d */ /* 0x000fe20000010000 */
[----:B------:R-:W-:-:S05]  /*0e80*/  UIADD3 UR5, UPT, UPT, UR14, UR5, URZ ;  /* 0x000000050e057290 */ /* 0x000fca000fffe0ff */
[----:B------:R-:W-:Y:S07]  /*0e90*/  BRA.U !UP2, `(.L_x_8) ;  /* 0xfffffff50af47547 */ /* 0x000fee000b83ffff */
[----:B0-----:R-:W0:Y:S01]  /*0ea0*/  S2R R6, SR_TID.Y ;  /* 0x0000000000067919 */ /* 0x001e220000002200 */
[----:B------:R-:W1:Y:S01]  /*0eb0*/  LDC.64 R4, c[0x0][0x3a0] ;  /* 0x0000e800ff047b82 */ /* 0x000e620000000a00 */
[----:B------:R-:W-:Y:S01]  /*0ec0*/  VIADD R7, R0, UR6 ;  /* 0x0000000600077c36 */ /* 0x000fe20008000000 */
[----:B------:R-:W-:Y:S01]  /*0ed0*/  CS2R R26, SRZ ;  /* 0x00000000001a7805 */ /* 0x000fe2000001ff00 */
[----:B------:R-:W-:Y:S01]  /*0ee0*/  UMOV UR8, UR6 ;  /* 0x0000000600087c82 */ /* 0x000fe20008000000 */
[----:B------:R-:W-:Y:S01]  /*0ef0*/  UMOV UR9, UR7 ;  /* 0x0000000700097c82 */ /* 0x000fe20008000000 */
[----:B0-----:R-:W-:-:S04]  /*0f00*/  IMAD R6, R6, 0x2, R7 ;  /* 0x0000000206067824 */ /* 0x001fc800078e0207 */
[----:B------:R-:W-:-:S04]  /*0f10*/  VIADD R7, R6, UR7 ;  /* 0x0000000706077c36 */ /* 0x000fc80008000000 */
[----:B-1----:R-:W-:-:S05]  /*0f20*/  IMAD.WIDE R4, R7, 0x8, R4 ;  /* 0x0000000807047825 */ /* 0x002fca00078e0204 */
[----:B------:R0:W-:Y:S01]  /*0f30*/  STG.E.64 desc[UR12][R4.64], R14 ;  /* 0x0000000e04007986 */ /* 0x0001e2000c101b0c */
[----:B------:R-:W-:Y:S06]  /*0f40*/  BAR.SYNC.DEFER_BLOCKING 0x0 ;  /* 0x0000000000007b1d */ /* 0x000fec0000010000 */
.L_x_14:
[----:B0-----:R-:W0:Y:S01]  /*0f50*/  LDC.64 R4, c[0x0][0x390] ;  /* 0x0000e400ff047b82 */ /* 0x001e220000000a00 */
[C---:B------:R-:W-:Y:S01]  /*0f60*/  VIADD R9, R2.reuse, UR9 ;  /* 0x0000000902097c36 */ /* 0x040fe20008000000 */
[----:B------:R-:W-:-:S06]  /*0f70*/  IADD3 R11, PT, PT, R2, UR8, RZ ;  /* 0x00000008020b7c10 */ /* 0x000fcc000fffe0ff */
[----:B------:R-:W1:Y:S01]  /*0f80*/  LDC.64 R6, c[0x0][0x380] ;  /* 0x0000e000ff067b82 */ /* 0x000e620000000a00 */
[----:B0-----:R-:W-:-:S06]  /*0f90*/  IMAD.WIDE.U32 R4, R9, 0x8, R4 ;  /* 0x0000000809047825 */ /* 0x001fcc00078e0004 */
[----:B------:R-:W2:Y:S01]  /*0fa0*/  LDG.E.64 R4, desc[UR12][R4.64] ;  /* 0x0000000c04047981 */ /* 0x000ea2000c1e1b00 */
[----:B-1----:R-:W-:-:S06]  /*0fb0*/  IMAD.WIDE R6, R11, 0x8, R6 ;  /* 0x000000080b067825 */ /* 0x002fcc00078e0206 */
[----:B------:R-:W3:Y:S01]  /*0fc0*/  LDG.E.64 R6, desc[UR12][R6.64] ;  /* 0x0000000c06067981 */ /* 0x000ee2000c1e1b00 */
[----:B------:R-:W-:-:S04]  /*0fd0*/  UIADD3 UR9, UPT, UPT, UR11, UR9, URZ ;  /* 0x000000090b097290 */ /* 0x000fc8000fffe0ff */
[----:B------:R-:W-:Y:S01]  /*0fe0*/  UISETP.GE.U32.AND UP2, UPT, UR9, UR18, UPT ;  /* 0x000000120900728c */ /* 0x000fe2000bf46070 */
[----:B--2---:R0:W-:Y:S04]  /*0ff0*/  STS.64 [R16], R4 ;  /* 0x0000000410007388 */ /* 0x0041e80000000a00 */
[----:B---3--:R0:W-:Y:S01]  /*1000*/  STS.64 [R17], R6 ;  /* 0x0000000611007388 */ /* 0x0081e20000000a00 */
[----:B------:R-:W-:Y:S06]  /*1010*/  BAR.SYNC.DEFER_BLOCKING 0x0 ;  /* 0x0000000000007b1d */ /* 0x000fec0000010000 */
[----:B------:R1:W-:Y:S06]  /*1020*/  MEMBAR.SC.CTA ;  /* 0x0000000000007992 */ /* 0x0003ec0000000000 */
[----:B-1----:R-:W-:Y:S01]  /*1030*/  IMAD.MOV.U32 R24, RZ, RZ, RZ ;  /* 0x000000ffff187224 */ /* 0x002fe200078e00ff */
[----:B------:R-:W-:Y:S06]  /*1040*/  BRA.U !UP0, `(.L_x_9) ;  /* 0x0000000108c87547 */ /* 0x000fec000b800000 */
[----:B------:R-:W1:Y:S01]  /*1050*/  S2UR UR10, SR_CgaCtaId ;  /* 0x00000000000a79c3 */ /* 0x000e620000008800 */
[----:B------:R-:W-:Y:S02]  /*1060*/  UMOV UR5, 0x400 ;  /* 0x0000040000057882 */ /* 0x000fe40000000000 */
[----:B-1----:R-:W-:-:S03]  /*1070*/  ULEA UR10, UR10, UR5, 0x18 ;  /* 0x000000050a0a7291 */ /* 0x002fc6000f8ec0ff */
[----:B------:R-:W-:-:S09]  /*1080*/  UMOV UR5, URZ ;  /* 0x000000ff00057c82 */ /* 0x000fd20008000000 */
.L_x_10:
[----:B0-----:R-:W-:Y:S02]  /*1090*/  IMAD.U32 R5, RZ, RZ, UR5 ;  /* 0x00000005ff057e24 */ /* 0x001fe4000f8e00ff */
[----:B------:R-:W-:Y:S01]  /*10a0*/  VIADD R28, R3, UR5 ;  /* 0x00000005031c7c36 */ /* 0x000fe20008000000 */
[----:B------:R-:W-:Y:S01]  /*10b0*/  UIADD3 UR5, UPT, UPT, UR5, 0x8, URZ ;  /* 0x0000000805057890 */ /* 0x000fe2000fffe0ff */
[----:B------:R-:W-:Y:S02]  /*10c0*/  IMAD R4, R5, UR11, R0 ;  /* 0x0000000b05047c24 */ /* 0x000fe4000f8e0200 */
[----:B------:R-:W-:Y:S01]  /*10d0*/  IMAD.U32 R22, RZ, RZ, UR11 ;  /* 0x0000000bff167e24 */ /* 0x000fe2000f8e00ff */
[----:B------:R-:W-:Y:S01]  /*10e0*/  LEA R28, R28, UR10, 0x3 ;  /* 0x0000000a1c1c7c11 */ /* 0x000fe2000f8e18ff */
[----:B------:R-:W-:Y:S01]  /*10f0*/  IMAD.U32 R29, RZ, RZ, UR11 ;  /* 0x0000000bff1d7e24 */ /* 0x000fe2000f8e00ff */
[----:B------:R-:W-:Y:S01]  /*1100*/  LEA R21, R4, UR19, 0x3 ;  /* 0x0000001304157c11 */ /* 0x000fe2000f8e18ff */
[----:B------:R-:W-:Y:S01]  /*1110*/  IMAD.U32 R20, RZ, RZ, UR11 ;  /* 0x0000000bff147e24 */ /* 0x000fe2000f8e00ff */
[----:B------:R-:W-:Y:S01]  /*1120*/  UISETP.NE.AND UP3, UPT, UR5, UR17, UPT ;  /* 0x000000110500728c */ /* 0x000fe2000bf65270 */
[----:B------:R-:W-:Y:S01]  /*1130*/  LDS.64 R14, [R28] ;  /* 0x000000001c0e7984 */ /* 0x000fe20000000a00 */
[----:B------:R-:W-:-:S03]  /*1140*/  LEA R22, R22, R21, 0x3 ;  /* 0x0000001516167211 */ /* 0x000fc600078e18ff */
[----:B------:R-:W0:Y:S02]  /*1150*/  LDS.64 R10, [R21] ;  /* 0x00000000150a7984 */ /* 0x000e240000000a00 */
[----:B------:R-:W-:Y:S02]  /*1160*/  IMAD R29, R29, 0x8, R22 ;  /* 0x000000081d1d7824 */ /* 0x000fe400078e0216 */
[----:B------:R-:W-:Y:S02]  /*1170*/  LDS.64 R4, [R28+0x8] ;  /* 0x000008001c047984 */ /* 0x000fe40000000a00 */
[----:B------:R-:W-:Y:S02]  /*1180*/  IMAD R20, R20, 0x8, R29 ;  /* 0x0000000814147824 */ /* 0x000fe400078e021d */
[----:B------:R-:W1:Y:S04]  /*1190*/  LDS.64 R8, [R22] ;  /* 0x0000000016087984 */ /* 0x000e680000000a00 */
[----:B------:R-:W-:Y:S04]  /*11a0*/  LDS.64 R6, [R28+0x10] ;  /* 0x000010001c067984 */ /* 0x000fe80000000a00 */
[----:B------:R2:W3:Y:S04]  /*11b0*/  LDS.64 R12, [R29] ;  /* 0x000000001d0c7984 */ /* 0x0004e80000000a00 */
[----:B------:R4:W-:Y:S04]  /*11c0*/  LDS.64 R24, [R20] ;  /* 0x0000000014187984 */ /* 0x0009e80000000a00 */
[----:B------:R-:W-:Y:S01]  /*11d0*/  LDS.64 R22, [R28+0x20] ;  /* 0x000020001c167984 */ /* 0x000fe20000000a00 */
[----:B--2---:R-:W-:Y:S01]  /*11e0*/  IMAD.U32 R29, RZ, RZ, UR11 ;  /* 0x0000000bff1d7e24 */ /* 0x004fe2000f8e00ff */
[----:B0-----:R-:W-:-:S02]  /*11f0*/  DFMA R26, R14, R10, R26 ;  /* 0x0000000a0e1a722b */ /* 0x001fc4000000001a */
[----:B------:R-:W0:Y:S01]  /*1200*/  LDS.64 R10, [R28+0x18] ;  /* 0x000018001c0a7984 */ /* 0x000e220000000a00 */
[----:B------:R-:W-:-:S05]  /*1210*/  MOV R15, UR11 ;  /* 0x0000000b000f7c02 */ /* 0x000fca0008000f00 */
[C---:B------:R-:W-:Y:S01]  /*1220*/  IMAD R14, R15.reuse, 0x8, R20 ;  /* 0x000000080f0e7824 */ /* 0x040fe200078e0214 */
[----:B-1----:R-:W-:Y:S01]  /*1230*/  DFMA R8, R4, R8, R26 ;  /* 0x000000080408722b */ /* 0x002fe2000000001a */
[----:B----4-:R-:W-:Y:S02]  /*1240*/  MOV R20, UR11 ;  /* 0x0000000b00147c02 */ /* 0x010fe40008000f00 */
[----:B------:R-:W-:Y:S01]  /*1250*/  IMAD R26, R15, 0x8, R14 ;  /* 0x000000080f1a7824 */ /* 0x000fe200078e020e */
[----:B------:R-:W1:Y:S03]  /*1260*/  LDS.64 R4, [R14] ;  /* 0x000000000e047984 */ /* 0x000e660000000a00 */
[----:B------:R-:W-:Y:S01]  /*1270*/  IMAD R29, R29, 0x8, R26 ;  /* 0x000000081d1d7824 */ /* 0x000fe200078e021a */
[----:B---3--:R-:W-:Y:S01]  /*1280*/  DFMA R12, R6, R12, R8 ;  /* 0x0000000c060c722b */ /* 0x008fe20000000008 */
[----:B------:R-:W-:Y:S02]  /*1290*/  LDS.64 R14, [R28+0x38] ;  /* 0x000038001c0e7984 */ /* 0x000fe40000000a00 */
[----:B------:R-:W-:-:S02]  /*12a0*/  IMAD R20, R20, 0x8, R29 ;  /* 0x0000000814147824 */ /* 0x000fc400078e021d */
[----:B------:R-:W-:Y:S04]  /*12b0*/  LDS.64 R6, [R28+0x28] ;  /* 0x000028001c067984 */ /* 0x000fe80000000a00 */
[----:B------:R-:W2:Y:S04]  /*12c0*/  LDS.64 R8, [R26] ;  /* 0x000000001a087984 */ /* 0x000ea80000000a00 */
[----:B------:R-:W-:Y:S01]  /*12d0*/  LDS.64 R20, [R20] ;  /* 0x0000000014147984 */ /* 0x000fe20000000a00 */
[----:B0-----:R-:W-:-:S03]  /*12e0*/  DFMA R24, R10, R24, R12 ;  /* 0x000000180a18722b */ /* 0x001fc6000000000c */
[----:B------:R-:W-:Y:S04]  /*12f0*/  LDS.64 R10, [R28+0x30] ;  /* 0x000030001c0a7984 */ /* 0x000fe80000000a00 */
[----:B------:R-:W0:Y:S01]  /*1300*/  LDS.64 R12, [R29] ;  /* 0x000000001d0c7984 */ /* 0x000e220000000a00 */
[----:B-1----:R-:W-:-:S08]  /*1310*/  DFMA R4, R22, R4, R24 ;  /* 0x000000041604722b */ /* 0x002fd00000000018 */
[----:B--2---:R-:W-:-:S08]  /*1320*/  DFMA R4, R6, R8, R4 ;  /* 0x000000080604722b */ /* 0x004fd00000000004 */
[----:B0-----:R-:W-:-:S08]  /*1330*/  DFMA R4, R10, R12, R4 ;  /* 0x0000000c0a04722b */ /* 0x001fd00000000004 */
[----:B------:R-:W-:Y:S01]  /*1340*/  DFMA R26, R14, R20, R4 ;  /* 0x000000140e1a722b */ /* 0x000fe20000000004 */
[----:B------:R-:W-:Y:S10]  /*1350*/  BRA.U UP3, `(.L_x_10) ;  /* 0xfffffffd034c7547 */ /* 0x000ff4000b83ffff */
[----:B------:R-:W-:-:S07]  /*1360*/  IMAD.U32 R24, RZ, RZ, UR17 ;  /* 0x00000011ff187e24 */ /* 0x000fce000f8e00ff */
.L_x_9:
        /* <DEDUP_REMOVED lines=30> */
.L_x_12:
        /* <DEDUP_REMOVED lines=21> */
.L_x_13:
        /* <DEDUP_REMOVED lines=11> */
.L_x_11:
        /* <DEDUP_REMOVED lines=14> */
.L_x_20:
        /* <DEDUP_REMOVED lines=20> */
.L_x_16:
        /* <DEDUP_REMOVED lines=11> */
[----:B------:R-:W-:Y:S01]  /*1a20*/  LEA R22, R22, R21, 0x3 ;  /* 0x0000001516167211 */ /* 0x000fe200078e18ff */
[----:B------:R-:W-:-:S02]  /*1a30*/  IMAD.U32 R28, RZ, RZ, UR11 ;  /* 0x0000000bff1c7e24 */ /* 0x000fc4000f8e00ff */
[----:B------:R0:W1:Y:S02]  /*1a40*/  LDS.64 R14, [R21] ;  /* 0x00000000150e7984 */ /* 0x0000640000000a00 */
[----:B------:R-:W-:Y:S02]  /*1a50*/  IMAD R27, R27, 0x8, R22 ;  /* 0x000000081b1b7824 */ /* 0x000fe400078e0216 */
[----:B------:R-:W-:Y:S02]  /*1a60*/  LDS.64 R4, [R26+0x8] ;  /* 0x000008001a047984 */ /* 0x000fe40000000a00 */
[----:B------:R-:W-:Y:S02]  /*1a70*/  IMAD R20, R20, 0x8, R27 ;  /* 0x0000000814147824 */ /* 0x000fe400078e021b */
[----:B------:R-:W2:Y:S01]  /*1a80*/  LDS.64 R8, [R22] ;  /* 0x0000000016087984 */ /* 0x000ea20000000a00 */
[----:B0-----:R-:W-:-:S03]  /*1a90*/  MOV R21, UR11 ;  /* 0x0000000b00157c02 */ /* 0x001fc60008000f00 */
[----:B------:R-:W-:Y:S02]  /*1aa0*/  LDS.64 R6, [R26+0x10] ;  /* 0x000010001a067984 */ /* 0x000fe40000000a00 */
[----:B------:R-:W-:Y:S02]  /*1ab0*/  IMAD R21, R21, 0x8, R20 ;  /* 0x0000000815157824 */ /* 0x000fe400078e0214 */
[----:B------:R0:W3:Y:S04]  /*1ac0*/  LDS.64 R12, [R27] ;  /* 0x000000001b0c7984 */ /* 0x0000e80000000a00 */
[----:B------:R-:W-:Y:S01]  /*1ad0*/  LDS.64 R22, [R26+0x20] ;  /* 0x000020001a167984 */ /* 0x000fe20000000a00 */
[----:B-1----:R-:W-:-:S03]  /*1ae0*/  DFMA R14, R10, R14, R24 ;  /* 0x0000000e0a0e722b */ /* 0x002fc60000000018 */
[----:B------:R-:W-:Y:S04]  /*1af0*/  LDS.64 R10, [R26+0x18] ;  /* 0x000018001a0a7984 */ /* 0x000fe80000000a00 */
[----:B------:R1:W4:Y:S01]  /*1b00*/  LDS.64 R24, [R20] ;  /* 0x0000000014187984 */ /* 0x0003220000000a00 */
[----:B--2---:R-:W-:Y:S01]  /*1b10*/  DFMA R8, R4, R8, R14 ;  /* 0x000000080408722b */ /* 0x004fe2000000000e */
[----:B------:R-:W-:Y:S02]  /*1b20*/  IMAD.U32 R14, RZ, RZ, UR11 ;  /* 0x0000000bff0e7e24 */ /* 0x000fe4000f8e00ff */
[----:B------:R-:W2:Y:S01]  /*1b30*/  LDS.64 R4, [R21] ;  /* 0x0000000015047984 */ /* 0x000ea20000000a00 */
[----:B------:R-:W-:Y:S02]  /*1b40*/  IMAD.U32 R15, RZ, RZ, UR11 ;  /* 0x0000000bff0f7e24 */ /* 0x000fe4000f8e00ff */
[----:B0-----:R-:W-:-:S02]  /*1b50*/  IMAD R27, R14, 0x8, R21 ;  /* 0x000000080e1b7824 */ /* 0x001fc400078e0215 */
[----:B---3--:R-:W-:Y:S01]  /*1b60*/  DFMA R12, R6, R12, R8 ;  /* 0x0000000c060c722b */ /* 0x008fe20000000008 */
[----:B------:R-:W-:Y:S02]  /*1b70*/  LDS.64 R6, [R26+0x28] ;  /* 0x000028001a067984 */ /* 0x000fe40000000a00 */
[----:B------:R-:W-:Y:S02]  /*1b80*/  LEA R28, R28, R27, 0x3 ;  /* 0x0000001b1c1c7211 */ /* 0x000fe400078e18ff */
[----:B------:R-:W0:Y:S03]  /*1b90*/  LDS.64 R8, [R27] ;  /* 0x000000001b087984 */ /* 0x000e260000000a00 */
[----:B-1----:R-:W-:Y:S02]  /*1ba0*/  IMAD R20, R15, 0x8, R28 ;  /* 0x000000080f147824 */ /* 0x002fe400078e021c */
[----:B------:R-:W-:Y:S04]  /*1bb0*/  LDS.64 R14, [R26+0x38] ;  /* 0x000038001a0e7984 */ /* 0x000fe80000000a00 */
[----:B------:R-:W-:Y:S01]  /*1bc0*/  LDS.64 R20, [R20] ;  /* 0x0000000014147984 */ /* 0x000fe20000000a00 */
[----:B----4-:R-:W-:-:S03]  /*1bd0*/  DFMA R24, R10, R24, R12 ;  /* 0x000000180a18722b */ /* 0x010fc6000000000c */
[----:B------:R-:W-:Y:S04]  /*1be0*/  LDS.64 R10, [R26+0x30] ;  /* 0x000030001a0a7984 */ /* 0x000fe80000000a00 */
[----:B------:R-:W1:Y:S01]  /*1bf0*/  LDS.64 R12, [R28] ;  /* 0x000000001c0c7984 */ /* 0x000e620000000a00 */
[----:B--2---:R-:W-:-:S08]  /*1c00*/  DFMA R4, R22, R4, R24 ;  /* 0x000000041604722b */ /* 0x004fd00000000018 */
[----:B0-----:R-:W-:-:S08]  /*1c10*/  DFMA R4, R6, R8, R4 ;  /* 0x000000080604722b */ /* 0x001fd00000000004 */
[----:B-1----:R-:W-:-:S08]  /*1c20*/  DFMA R4, R10, R12, R4 ;  /* 0x0000000c0a04722b */ /* 0x002fd00000000004 */
[----:B------:R-:W-:Y:S01]  /*1c30*/  DFMA R24, R14, R20, R4 ;  /* 0x000000140e18722b */ /* 0x000fe20000000004 */
[----:B------:R-:W-:Y:S10]  /*1c40*/  BRA.U UP3, `(.L_x_16) ;  /* 0xfffffffd03487547 */ /* 0x000ff4000b83ffff */
[----:B------:R-:W-:-:S07]  /*1c50*/  IMAD.U32 R26, RZ, RZ, UR17 ;  /* 0x00000011ff1a7e24 */ /* 0x000fce000f8e00ff */
.L_x_15:
[----:B------:R-:W-:Y:S05]  /*1c60*/  BRA.U !UP1, `(.L_x_17) ;  /* 0x0000000109f47547 */ /* 0x000fea000b800000 */
[----:B------:R-:W-:Y:S02]  /*1c70*/  UISETP.GE.U32.AND UP3, UPT, UR20, 0x3, UPT ;  /* 0x000000031400788c */ /* 0x000fe4000bf66070 */
[----:B------:R-:W-:-:S07]  /*1c80*/  UISETP.NE.AND UP4, UPT, UR16, URZ, UPT ;  /* 0x000000ff1000728c */ /* 0x000fce000bf85270 */
[----:B------:R-:W-:Y:S05]  /*1c90*/  BRA.U !UP3, `(.L_x_18) ;  /* 0x000000010b687547 */ /* 0x000fea000b800000 */
[----:B------:R-:W1:Y:S01]  /*1ca0*/  S2UR UR10, SR_CgaCtaId ;  /* 0x00000000000a79c3 */ /* 0x000e620000008800 */
[----:B------:R-:W-:Y:S01]  /*1cb0*/  UMOV UR5, 0x400 ;  /* 0x0000040000057882 */ /* 0x000fe20000000000 */
[----:B0-----:R-:W-:Y:S01]  /*1cc0*/  IMAD R4, R26, UR11, R0 ;  /* 0x0000000b1a047c24 */ /* 0x001fe2000f8e0200 */
[----:B------:R-:W-:Y:S01]  /*1cd0*/  MOV R7, UR11 ;  /* 0x0000000b00077c02 */ /* 0x000fe20008000f00 */
[----:B------:R-:W-:Y:S02]  /*1ce0*/  IMAD.IADD R27, R3, 0x1, R26 ;  /* 0x00000001031b7824 */ /* 0x000fe400078e021a */
[----:B------:R-:W-:Y:S01]  /*1cf0*/  IMAD.U32 R29, RZ, RZ, UR11 ;  /* 0x0000000bff1d7e24 */ /* 0x000fe2000f8e00ff */
[----:B------:R-:W-:Y:S01]  /*1d00*/  LEA R14, R4, UR19, 0x3 ;  /* 0x00000013040e7c11 */ /* 0x000fe2000f8e18ff */
[----:B------:R-:W-:Y:S02]  /*1d10*/  IMAD.U32 R20, RZ, RZ, UR11 ;  /* 0x0000000bff147e24 */ /* 0x000fe4000f8e00ff */
[----:B------:R-:W-:-:S02]  /*1d20*/  VIADD R26, R26, 0x4 ;  /* 0x000000041a1a7836 */ /* 0x000fc40000000000 */
[----:B------:R-:W-:Y:S01]  /*1d30*/  LDS.64 R4, [R14] ;  /* 0x000000000e047984 */ /* 0x000fe20000000a00 */
[----:B------:R-:W-:-:S04]  /*1d40*/  IMAD R28, R7, 0x8, R14 ;  /* 0x00000008071c7824 */ /* 0x000fc800078e020e */
[----:B------:R-:W-:Y:S01]  /*1d50*/  IMAD R29, R29, 0x8, R28 ;  /* 0x000000081d1d7824 */ /* 0x000fe200078e021c */
[----:B------:R-:W-:Y:S04]  /*1d60*/  LDS.64 R8, [R28] ;  /* 0x000000001c087984 */ /* 0x000fe80000000a00 */
[----:B------:R-:W-:Y:S01]  /*1d70*/  LDS.64 R12, [R29] ;  /* 0x000000001d0c7984 */ /* 0x000fe20000000a00 */
[----:B------:R-:W-:Y:S01]  /*1d80*/  LEA R20, R20, R29, 0x3 ;  /* 0x0000001d14147211 */ /* 0x000fe200078e18ff */
[----:B-1----:R-:W-:-:S05]  /*1d90*/  ULEA UR5, UR10, UR5, 0x18 ;  /* 0x000000050a057291 */ /* 0x002fca000f8ec0ff */
[----:B------:R-:W-:Y:S01]  /*1da0*/  LDS.64 R20, [R20] ;  /* 0x0000000014147984 */ /* 0x000fe20000000a00 */
        /* <DEDUP_REMOVED lines=9> */
.L_x_18:
        /* <DEDUP_REMOVED lines=8> */
[----:B------:R-:W-:Y:S01]  /*1ec0*/  IMAD.IADD R4, R3, 0x1, R26 ;  /* 0x0000000103047824 */ /* 0x000fe200078e021a */
[----:B------:R-:W-:Y:S01]  /*1ed0*/  IADD3 R26, PT, PT, R26, 0x2, RZ ;  /* 0x000000021a1a7810 */ /* 0x000fe20007ffe0ff */
[----:B------:R-:W-:Y:S01]  /*1ee0*/  IMAD.U32 R10, RZ, RZ, UR11 ;  /* 0x0000000bff0a7e24 */ /* 0x000fe2000f8e00ff */
[----:B------:R-:W-:-:S05]  /*1ef0*/  LEA R13, R5, UR19, 0x3 ;  /* 0x00000013050d7c11 */ /* 0x000fca000f8e18ff */
        /* <DEDUP_REMOVED lines=9> */
.L_x_19:
[----:B------:R-:W-:Y:S05]  /*1f90*/  BRA.U UP4, `(.L_x_17) ;  /* 0x0000000104287547 */ /* 0x000fea000b800000 */
[----:B------:R-:W1:Y:S01]  /*1fa0*/  S2UR UR10, SR_CgaCtaId ;  /* 0x00000000000a79c3 */ /* 0x000e620000008800 */
[----:B------:R-:W-:Y:S01]  /*1fb0*/  UMOV UR5, 0x400 ;  /* 0x0000040000057882 */ /* 0x000fe20000000000 */
[----:B0-----:R-:W-:Y:S02]  /*1fc0*/  IMAD R4, R26, UR11, R0 ;  /* 0x0000000b1a047c24 */ /* 0x001fe4000f8e0200 */
[----:B------:R-:W-:-:S03]  /*1fd0*/  IMAD.IADD R26, R3, 0x1, R26 ;  /* 0x00000001031a7824 */ /* 0x000fc600078e021a */
[----:B------:R-:W-:-:S06]  /*1fe0*/  LEA R6, R4, UR19, 0x3 ;  /* 0x0000001304067c11 */ /* 0x000fcc000f8e18ff */
[----:B------:R-:W-:Y:S01]  /*1ff0*/  LDS.64 R6, [R6] ;  /* 0x0000000006067984 */ /* 0x000fe20000000a00 */
[----:B-1----:R-:W-:-:S06]  /*2000*/  ULEA UR5, UR10, UR5, 0x18 ;  /* 0x000000050a057291 */ /* 0x002fcc000f8ec0ff */
[----:B------:R-:W-:-:S06]  /*2010*/  LEA R4, R26, UR5, 0x3 ;  /* 0x000000051a047c11 */ /* 0x000fcc000f8e18ff */
[----:B------:R-:W0:Y:S02]  /*2020*/  LDS.64 R4, [R4] ;  /* 0x0000000004047984 */ /* 0x000e240000000a00 */
[----:B0-----:R-:W-:-:S11]  /*2030*/  DFMA R24, R4, R6, R24 ;  /* 0x000000060418722b */ /* 0x001fd60000000018 */
.L_x_17:
[----:B------:R-:W-:Y:S01]  /*2040*/  BAR.SYNC.DEFER_BLOCKING 0x0 ;  /* 0x0000000000007b1d */ /* 0x000fe20000010000 */
[----:B------:R-:W-:-:S05]  /*2050*/  UIADD3 UR8, UPT, UPT, UR14, UR8, URZ ;  /* 0x000000080e087290 */ /* 0x000fca000fffe0ff */
[----:B------:R-:W-:Y:S07]  /*2060*/  BRA.U !UP2, `(.L_x_20) ;  /* 0xfffffff50af07547 */ /* 0x000fee000b83ffff */
[----:B0-----:R-:W0:Y:S01]  /*2070*/  S2R R7, SR_TID.Y ;  /* 0x0000000000077919 */ /* 0x001e220000002200 */
[----:B------:R-:W1:Y:S01]  /*2080*/  LDC.64 R4, c[0x0][0x3b0] ;  /* 0x0000ec00ff047b82 */ /* 0x000e620000000a00 */
[----:B------:R-:W-:Y:S01]  /*2090*/  VIADD R6, R0, UR6 ;  /* 0x0000000600067c36 */ /* 0x000fe20008000000 */
[----:B------:R-:W-:Y:S01]  /*20a0*/  IADD3 R9, PT, PT, R3, R0, RZ ;  /* 0x0000000003097210 */ /* 0x000fe20007ffe0ff */
[----:B------:R-:W2:Y:S05]  /*20b0*/  LDCU UR5, c[0x0][0x398] ;  /* 0x00007300ff0577ac */ /* 0x000eaa0008000800 */
[----:B------:R-:W3:Y:S08]  /*20c0*/  LDC.64 R10, c[0x0][0x3a8] ;  /* 0x0000ea00ff0a7b82 */ /* 0x000ef00000000a00 */
[----:B------:R-:W4:Y:S08]  /*20d0*/  LDC.64 R12, c[0x0][0x3a0] ;  /* 0x0000e800ff0c7b82 */ /* 0x000f300000000a00 */
[----:B------:R-:W5:Y:S01]  /*20e0*/  LDC.64 R22, c[0x0][0x380] ;  /* 0x0000e000ff167b82 */ /* 0x000f620000000a00 */
[----:B0-----:R-:W-:-:S02]  /*20f0*/  IMAD R6, R7, 0x2, R6 ;  /* 0x0000000207067824 */ /* 0x001fc400078e0206 */
[----:B---3--:R-:W-:-:S04]  /*2100*/  IMAD.WIDE.U32 R14, R9, 0x8, R10 ;  /* 0x00000008090e7825 */ /* 0x008fc800078e000a */
[----:B------:R-:W-:Y:S02]  /*2110*/  VIADD R7, R6, UR7 ;  /* 0x0000000706077c36 */ /* 0x000fe40008000000 */
[----:B----4-:R-:W-:-:S04]  /*2120*/  IMAD.WIDE.U32 R12, R9, 0x8, R12 ;  /* 0x00000008090c7825 */ /* 0x010fc800078e000c */
[----:B-1----:R-:W-:-:S05]  /*2130*/  IMAD.WIDE R6, R7, 0x8, R4 ;  /* 0x0000000807067825 */ /* 0x002fca00078e0204 */
[----:B------:R0:W-:Y:S01]  /*2140*/  STG.E.64 desc[UR12][R6.64], R24 ;  /* 0x0000001806007986 */ /* 0x0001e2000c101b0c */
[----:B------:R-:W-:Y:S01]  /*2150*/  BAR.SYNC.DEFER_BLOCKING 0x0 ;  /* 0x0000000000007b1d */ /* 0x000fe20000010000 */
[----:B------:R-:W-:-:S05]  /*2160*/  IMAD.WIDE.U32 R20, R9, 0x8, R4 ;  /* 0x0000000809147825 */ /* 0x000fca00078e0004 */
[----:B------:R-:W3:Y:S04]  /*2170*/  LDG.E.64 R10, desc[UR12][R12.64] ;  /* 0x0000000c0c0a7981 */ /* 0x000ee8000c1e1b00 */
[----:B------:R-:W3:Y:S04]  /*2180*/  LDG.E.64 R14, desc[UR12][R14.64] ;  /* 0x0000000c0e0e7981 */ /* 0x000ee8000c1e1b00 */
[----:B------:R-:W4:Y:S01]  /*2190*/  LDG.E.64 R4, desc[UR12][R20.64] ;  /* 0x0000000c14047981 */ /* 0x000f22000c1e1b00 */
[----:B-----5:R-:W-:Y:S01]  /*21a0*/  IMAD.WIDE.U32 R22, R9, 0x8, R22 ;  /* 0x0000000809167825 */ /* 0x020fe200078e0016 */
[----:B------:R-:W-:-:S04]  /*21b0*/  UIADD3 UR4, UPT, UPT, UR4, 0x1, URZ ;  /* 0x0000000104047890 */ /* 0x000fc8000fffe0ff */
[----:B--2---:R-:W-:Y:S01]  /*21c0*/  UISETP.NE.AND UP0, UPT, UR4, UR5, UPT ;  /* 0x000000050400728c */ /* 0x004fe2000bf05270 */
[----:B---3--:R-:W-:-:S08]  /*21d0*/  DADD R10, R10, R14 ;  /* 0x000000000a0a7229 */ /* 0x008fd0000000000e */
[----:B----4-:R-:W-:-:S07]  /*21e0*/  DADD R4, R10, R4 ;  /* 0x000000000a047229 */ /* 0x010fce0000000004 */
[----:B------:R0:W-:Y:S01]  /*21f0*/  STG.E.64 desc[UR12][R22.64], R4 ;  /* 0x0000000416007986 */ /* 0x0001e2000c101b0c */
[----:B------:R-:W-:Y:S06]  /*2200*/  BAR.SYNC.DEFER_BLOCKING 0x0 ;  /* 0x0000000000007b1d */ /* 0x000fec0000010000 */
[----:B------:R-:W-:Y:S05]  /*2210*/  BRA.U UP0, `(.L_x_21) ;  /* 0xffffffe100047547 */ /* 0x000fea000b83ffff */
[----:B------:R-:W-:Y:S05]  /*2220*/  EXIT ;  /* 0x000000000000794d */ /* 0x000fea0003800000 */
        .type           $_Z10dataKernelPdS_S_iS_S_S_$__internal_trig_reduction_slowpathd,@function
        .size           $_Z10dataKernelPdS_S_iS_S_S_$__internal_trig_reduction_slowpathd,(.L_x_30 - $_Z10dataKernelPdS_S_iS_S_S_$__internal_trig_reduction_slowpathd)
$_Z10dataKernelPdS_S_iS_S_S_$__internal_trig_reduction_slowpathd:
[--C-:B------:R-:W-:Y:S01]  /*2230*/  SHF.R.U32.HI R12, RZ, 0x14, R5.reuse ;  /* 0x00000014ff0c7819 */ /* 0x100fe20000011605 */
[----:B------:R-:W-:Y:S02]  /*2240*/  IMAD.MOV.U32 R6, RZ, RZ, R4 ;  /* 0x000000ffff067224 */ /* 0x000fe400078e0004 */
[----:B------:R-:W-:Y:S01]  /*2250*/  IMAD.MOV.U32 R13, RZ, RZ, R5 ;  /* 0x000000ffff0d7224 */ /* 0x000fe200078e0005 */
[----:B------:R-:W-:Y:S01]  /*2260*/  LOP3.LUT R7, R12, 0x7ff, RZ, 0xc0, !PT ;  /* 0x000007ff0c077812 */ /* 0x000fe200078ec0ff */
[----:B------:R-:W-:-:S03]  /*2270*/  IMAD.MOV.U32 R8, RZ, RZ, RZ ;  /* 0x000000ffff087224 */ /* 0x000fc600078e00ff */
[----:B------:R-:W-:-:S13]  /*2280*/  ISETP.NE.AND P0, PT, R7, 0x7ff, PT ;  /* 0x000007ff0700780c */ /* 0x000fda0003f05270 */
[----:B------:R-:W-:Y:S05]  /*2290*/  @!P0 BRA `(.L_x_22) ;  /* 0x00000008006c8947 */ /* 0x000fea0003800000 */
[----:B------:R-:W-:Y:S01]  /*22a0*/  VIADD R7, R7, 0xfffffc00 ;  /* 0xfffffc0007077836 */ /* 0x000fe20000000000 */
[----:B------:R-:W-:Y:S01]  /*22b0*/  BSSY.RECONVERGENT B1, `(.L_x_23) ;  /* 0x0000035000017945 */ /* 0x000fe20003800200 */
[----:B------:R-:W-:Y:S02]  /*22c0*/  MOV R15, R5 ;  /* 0x00000005000f7202 */ /* 0x000fe40000000f00 */
[----:B------:R-:W-:Y:S02]  /*22d0*/  CS2R R8, SRZ ;  /* 0x0000000000087805 */ /* 0x000fe4000001ff00 */
[----:B------:R-:W-:Y:S02]  /*22e0*/  SHF.R.U32.HI R10, RZ, 0x6, R7 ;  /* 0x00000006ff0a7819 */ /* 0x000fe40000011607 */
[----:B------:R-:W-:Y:S02]  /*22f0*/  ISETP.GE.U32.AND P0, PT, R7, 0x80, PT ;  /* 0x000000800700780c */ /* 0x000fe40003f06070 */
[----:B------:R-:W-:-:S02]  /*2300*/  IADD3 R4, PT, PT, -R10, 0x13, RZ ;  /* 0x000000130a047810 */ /* 0x000fc40007ffe1ff */
[----:B------:R-:W-:Y:S02]  /*2310*/  IADD3 R11, PT, PT, -R10, 0xf, RZ ;  /* 0x0000000f0a0b7810 */ /* 0x000fe40007ffe1ff */
[----:B------:R-:W-:-:S04]  /*2320*/  SEL R7, R4, 0x12, P0 ;  /* 0x0000001204077807 */ /* 0x000fc80000000000 */
[----:B------:R-:W-:-:S13]  /*2330*/  ISETP.GE.AND P0, PT, R11, R7, PT ;  /* 0x000000070b00720c */ /* 0x000fda0003f06270 */
[----:B------:R-:W-:Y:S05]  /*2340*/  @P0 BRA `(.L_x_24) ;  /* 0x0000000000ac0947 */ /* 0x000fea0003800000 */
[----:B------:R-:W0:Y:S01]  /*2350*/  LDC.64 R4, c[0x0][0x358] ;  /* 0x0000d600ff047b82 */ /* 0x000e220000000a00 */
[C---:B------:R-:W-:Y:S01]  /*2360*/  SHF.L.U64.HI R21, R6.reuse, 0xb, R13 ;  /* 0x0000000b06157819 */ /* 0x040fe2000001020d */
[----:B------:R-:W-:Y:S01]  /*2370*/  BSSY.RECONVERGENT B2, `(.L_x_25) ;  /* 0x0000022000027945 */ /* 0x000fe20003800200 */
[----:B------:R-:W-:Y:S01]  /*2380*/  IADD3 R10, PT, PT, RZ, -R10, -R7 ;  /* 0x8000000aff0a7210 */ /* 0x000fe20007ffe807 */
[----:B------:R-:W-:Y:S01]  /*2390*/  IMAD.SHL.U32 R13, R6, 0x800, RZ ;  /* 0x00000800060d7824 */ /* 0x000fe200078e00ff */
[----:B------:R-:W-:Y:S01]  /*23a0*/  CS2R R8, SRZ ;  /* 0x0000000000087805 */ /* 0x000fe2000001ff00 */
[----:B------:R-:W-:Y:S01]  /*23b0*/  IMAD.MOV.U32 R20, RZ, RZ, RZ ;  /* 0x000000ffff147224 */ /* 0x000fe200078e00ff */
[----:B------:R-:W-:-:S07]  /*23c0*/  LOP3.LUT R21, R21, 0x80000000, RZ, 0xfc, !PT ;  /* 0x8000000015157812 */ /* 0x000fce00078efcff */
.L_x_26:
[----:B------:R-:W1:Y:S01]  /*23d0*/  LDC.64 R6, c[0x4][RZ] ;  /* 0x01000000ff067b82 */ /* 0x000e620000000a00 */
[----:B0-----:R-:W-:Y:S02]  /*23e0*/  R2UR UR8, R4 ;  /* 0x00000000040872ca */ /* 0x001fe400000e0000 */
[----:B------:R-:W-:Y:S01]  /*23f0*/  R2UR UR9, R5 ;  /* 0x00000000050972ca */ /* 0x000fe200000e0000 */
[----:B-1----:R-:W-:-:S12]  /*2400*/  IMAD.WIDE R6, R11, 0x8, R6 ;  /* 0x000000080b067825 */ /* 0x002fd800078e0206 */
[----:B------:R-:W2:Y:S01]  /*2410*/  LDG.E.64.CONSTANT R6, desc[UR8][R6.64] ;  /* 0x0000000806067981 */ /* 0x000ea2000c1e9b00 */
[----:B------:R-:W-:Y:S01]  /*2420*/  IADD3 R10, PT, PT, R10, 0x1, RZ ;  /* 0x000000010a0a7810 */ /* 0x000fe20007ffe0ff */
[----:B------:R-:W-:Y:S02]  /*2430*/  VIADD R11, R11, 0x1 ;  /* 0x000000010b0b7836 */ /* 0x000fe40000000000 */
[----:B--2---:R-:W-:-:S04]  /*2440*/  IMAD.WIDE.U32 R8, P2, R6, R13, R8 ;  /* 0x0000000d06087225 */ /* 0x004fc80007840008 */
[----:B------:R-:W-:Y:S02]  /*2450*/  IMAD R23, R6, R21, RZ ;  /* 0x0000001506177224 */ /* 0x000fe400078e02ff */
[CC--:B------:R-:W-:Y:S02]  /*2460*/  IMAD R22, R7.reuse, R13.reuse, RZ ;  /* 0x0000000d07167224 */ /* 0x0c0fe400078e02ff */
[----:B------:R-:W-:Y:S01]  /*2470*/  IMAD.HI.U32 R25, R7, R13, RZ ;  /* 0x0000000d07197227 */ /* 0x000fe200078e00ff */
[----:B------:R-:W-:-:S03]  /*2480*/  IADD3 R9, P0, PT, R23, R9, RZ ;  /* 0x0000000917097210 */ /* 0x000fc60007f1e0ff */
[----:B------:R-:W-:Y:S01]  /*2490*/  IMAD R23, R20, 0x8, R1 ;  /* 0x0000000814177824 */ /* 0x000fe200078e0201 */
[----:B------:R-:W-:Y:S01]  /*24a0*/  IADD3 R9, P1, PT, R22, R9, RZ ;  /* 0x0000000916097210 */ /* 0x000fe20007f3e0ff */
[----:B------:R-:W-:-:S04]  /*24b0*/  IMAD.HI.U32 R22, R6, R21, RZ ;  /* 0x0000001506167227 */ /* 0x000fc800078e00ff */
[----:B------:R-:W-:Y:S01]  /*24c0*/  IMAD.X R6, RZ, RZ, R22, P2 ;  /* 0x000000ffff067224 */ /* 0x000fe200010e0616 */
[----:B------:R0:W-:Y:S01]  /*24d0*/  STL.64 [R23], R8 ;  /* 0x0000000817007387 */ /* 0x0001e20000100a00 */
[----:B------:R-:W-:-:S03]  /*24e0*/  IMAD.HI.U32 R22, R7, R21, RZ ;  /* 0x0000001507167227 */ /* 0x000fc600078e00ff */
[----:B------:R-:W-:Y:S01]  /*24f0*/  IADD3.X R6, P0, PT, R25, R6, RZ, P0, !PT ;  /* 0x0000000619067210 */ /* 0x000fe2000071e4ff */
[----:B------:R-:W-:Y:S02]  /*2500*/  IMAD R7, R7, R21, RZ ;  /* 0x0000001507077224 */ /* 0x000fe400078e02ff */
[----:B------:R-:W-:-:S03]  /*2510*/  VIADD R20, R20, 0x1 ;  /* 0x0000000114147836 */ /* 0x000fc60000000000 */
[----:B------:R-:W-:Y:S01]  /*2520*/  IADD3.X R7, P1, PT, R7, R6, RZ, P1, !PT ;  /* 0x0000000607077210 */ /* 0x000fe20000f3e4ff */
[----:B------:R-:W-:Y:S01]  /*2530*/  IMAD.X R6, RZ, RZ, R22, P0 ;  /* 0x000000ffff067224 */ /* 0x000fe200000e0616 */
[----:B------:R-:W-:Y:S02]  /*2540*/  ISETP.NE.AND P0, PT, R10, -0xf, PT ;  /* 0xfffffff10a00780c */ /* 0x000fe40003f05270 */
[----:B0-----:R-:W-:Y:S01]  /*2550*/  MOV R8, R7 ;  /* 0x0000000700087202 */ /* 0x001fe20000000f00 */
[----:B------:R-:W-:-:S04]  /*2560*/  IMAD.X R6, RZ, RZ, R6, P1 ;  /* 0x000000ffff067224 */ /* 0x000fc800008e0606 */
[----:B------:R-:W-:-:S06]  /*2570*/  IMAD.MOV.U32 R9, RZ, RZ, R6 ;  /* 0x000000ffff097224 */ /* 0x000fcc00078e0006 */
[----:B------:R-:W-:Y:S05]  /*2580*/  @P0 BRA `(.L_x_26) ;  /* 0xfffffffc00900947 */ /* 0x000fea000383ffff */
[----:B------:R-:W-:Y:S05]  /*2590*/  BSYNC.RECONVERGENT B2 ;  /* 0x0000000000027941 */ /* 0x000fea0003800200 */
.L_x_25:
[----:B------:R-:W-:-:S05]  /*25a0*/  LOP3.LUT R4, R12, 0x7ff, RZ, 0xc0, !PT ;  /* 0x000007ff0c047812 */ /* 0x000fca00078ec0ff */
[----:B------:R-:W-:-:S05]  /*25b0*/  VIADD R4, R4, 0xfffffc00 ;  /* 0xfffffc0004047836 */ /* 0x000fca0000000000 */
[----:B------:R-:W-:Y:S02]  /*25c0*/  SHF.R.U32.HI R5, RZ, 0x6, R4 ;  /* 0x00000006ff057819 */ /* 0x000fe40000011604 */
[----:B------:R-:W-:Y:S02]  /*25d0*/  ISETP.GE.U32.AND P0, PT, R4, 0x80, PT ;  /* 0x000000800400780c */ /* 0x000fe40003f06070 */
[----:B------:R-:W-:-:S04]  /*25e0*/  IADD3 R5, PT, PT, -R5, 0x13, RZ ;  /* 0x0000001305057810 */ /* 0x000fc80007ffe1ff */
[----:B------:R-:W-:-:S07]  /*25f0*/  SEL R11, R5, 0x12, P0 ;  /* 0x00000012050b7807 */ /* 0x000fce0000000000 */
.L_x_24:
[----:B------:R-:W-:Y:S05]  /*2600*/  BSYNC.RECONVERGENT B1 ;  /* 0x0000000000017941 */ /* 0x000fea0003800200 */
.L_x_23:
[C---:B------:R-:W-:Y:S02]  /*2610*/  LOP3.LUT R4, R12.reuse, 0x7ff, RZ, 0xc0, !PT ;  /* 0x000007ff0c047812 */ /* 0x040fe400078ec0ff */
[----:B------:R-:W-:-:S03]  /*2620*/  LOP3.LUT P0, R27, R12, 0x3f, RZ, 0xc0, !PT ;  /* 0x0000003f0c1b7812 */ /* 0x000fc6000780c0ff */
[----:B------:R-:W-:-:S05]  /*2630*/  VIADD R4, R4, 0xfffffc00 ;  /* 0xfffffc0004047836 */ /* 0x000fca0000000000 */
[----:B------:R-:W-:-:S05]  /*2640*/  SHF.R.U32.HI R4, RZ, 0x6, R4 ;  /* 0x00000006ff047819 */ /* 0x000fca0000011604 */
[----:B------:R-:W-:-:S05]  /*2650*/  IMAD.IADD R4, R4, 0x1, R11 ;  /* 0x0000000104047824 */ /* 0x000fca00078e020b */
[----:B------:R-:W-:-:S05]  /*2660*/  LEA R29, R4, R1, 0x3 ;  /* 0x00000001041d7211 */ /* 0x000fca00078e18ff */
[----:B------:R0:W-:Y:S04]  /*2670*/  STL.64 [R29+-0x78], R8 ;  /* 0xffff88081d007387 */ /* 0x0001e80000100a00 */
[----:B------:R-:W2:Y:S04]  /*2680*/  @P0 LDL.64 R20, [R1+0x8] ;  /* 0x0000080001140983 */ /* 0x000ea80000100a00 */
[----:B------:R-:W3:Y:S04]  /*2690*/  LDL.64 R6, [R1+0x10] ;  /* 0x0000100001067983 */ /* 0x000ee80000100a00 */
[----:B------:R-:W4:Y:S01]  /*26a0*/  LDL.64 R4, [R1+0x18] ;  /* 0x0000180001047983 */ /* 0x000f220000100a00 */
[----:B------:R-:W-:Y:S01]  /*26b0*/  @P0 LOP3.LUT R12, R12, 0x3f, RZ, 0xc, !PT ;  /* 0x0000003f0c0c0812 */ /* 0x000fe200078e0cff */
[----:B------:R-:W-:Y:S01]  /*26c0*/  BSSY.RECONVERGENT B1, `(.L_x_27) ;  /* 0x0000034000017945 */ /* 0x000fe20003800200 */
[----:B--2---:R-:W-:-:S02]  /*26d0*/  @P0 SHF.R.U64 R11, R20, 0x1, R21 ;  /* 0x00000001140b0819 */ /* 0x004fc40000001215 */
[----:B------:R-:W-:Y:S02]  /*26e0*/  @P0 SHF.R.U32.HI R13, RZ, 0x1, R21 ;  /* 0x00000001ff0d0819 */ /* 0x000fe40000011615 */
[CC--:B---3--:R-:W-:Y:S02]  /*26f0*/  @P0 SHF.L.U32 R21, R6.reuse, R27.reuse, RZ ;  /* 0x0000001b06150219 */ /* 0x0c8fe400000006ff */
[----:B0-----:R-:W-:Y:S02]  /*2700*/  @P0 SHF.R.U64 R8, R11, R12, R13 ;  /* 0x0000000c0b080219 */ /* 0x001fe4000000120d */
[--C-:B------:R-:W-:Y:S02]  /*2710*/  @P0 SHF.R.U32.HI R25, RZ, 0x1, R7.reuse ;  /* 0x00000001ff190819 */ /* 0x100fe40000011607 */
[C-C-:B------:R-:W-:Y:S02]  /*2720*/  @P0 SHF.R.U64 R23, R6.reuse, 0x1, R7.reuse ;  /* 0x0000000106170819 */ /* 0x140fe40000001207 */
[----:B------:R-:W-:-:S02]  /*2730*/  @P0 SHF.L.U64.HI R10, R6, R27, R7 ;  /* 0x0000001b060a0219 */ /* 0x000fc40000010207 */
[----:B------:R-:W-:Y:S02]  /*2740*/  @P0 SHF.R.U32.HI R9, RZ, R12, R13 ;  /* 0x0000000cff090219 */ /* 0x000fe4000001160d */
[----:B------:R-:W-:Y:S02]  /*2750*/  @P0 LOP3.LUT R6, R21, R8, RZ, 0xfc, !PT ;  /* 0x0000000815060212 */ /* 0x000fe400078efcff */
[----:B----4-:R-:W-:Y:S02]  /*2760*/  @P0 SHF.L.U32 R11, R4, R27, RZ ;  /* 0x0000001b040b0219 */ /* 0x010fe400000006ff */
[----:B------:R-:W-:Y:S01]  /*2770*/  @P0 SHF.R.U64 R20, R23, R12, R25 ;  /* 0x0000000c17140219 */ /* 0x000fe20000001219 */
[----:B------:R-:W-:Y:S01]  /*2780*/  IMAD.SHL.U32 R8, R6, 0x4, RZ ;  /* 0x0000000406087824 */ /* 0x000fe200078e00ff */
[----:B------:R-:W-:Y:S02]  /*2790*/  @P0 LOP3.LUT R7, R10, R9, RZ, 0xfc, !PT ;  /* 0x000000090a070212 */ /* 0x000fe400078efcff */
[----:B------:R-:W-:-:S02]  /*27a0*/  @P0 SHF.L.U64.HI R27, R4, R27, R5 ;  /* 0x0000001b041b0219 */ /* 0x000fc40000010205 */
[----:B------:R-:W-:Y:S02]  /*27b0*/  @P0 SHF.R.U32.HI R12, RZ, R12, R25 ;  /* 0x0000000cff0c0219 */ /* 0x000fe40000011619 */
[----:B------:R-:W-:Y:S02]  /*27c0*/  @P0 LOP3.LUT R4, R11, R20, RZ, 0xfc, !PT ;  /* 0x000000140b040212 */ /* 0x000fe400078efcff */
[----:B------:R-:W-:Y:S02]  /*27d0*/  SHF.L.U64.HI R6, R6, 0x2, R7 ;  /* 0x0000000206067819 */ /* 0x000fe40000010207 */
[----:B------:R-:W-:Y:S02]  /*27e0*/  @P0 LOP3.LUT R5, R27, R12, RZ, 0xfc, !PT ;  /* 0x0000000c1b050212 */ /* 0x000fe400078efcff */
[----:B------:R-:W-:Y:S02]  /*27f0*/  SHF.L.W.U32.HI R7, R7, 0x2, R4 ;  /* 0x0000000207077819 */ /* 0x000fe40000010e04 */
[----:B------:R-:W-:-:S02]  /*2800*/  IADD3 RZ, P0, PT, RZ, -R8, RZ ;  /* 0x80000008ffff7210 */ /* 0x000fc40007f1e0ff */
[----:B------:R-:W-:Y:S02]  /*2810*/  LOP3.LUT R9, RZ, R6, RZ, 0x33, !PT ;  /* 0x00000006ff097212 */ /* 0x000fe400078e33ff */
[----:B------:R-:W-:Y:S02]  /*2820*/  SHF.L.W.U32.HI R4, R4, 0x2, R5 ;  /* 0x0000000204047819 */ /* 0x000fe40000010e05 */
[----:B------:R-:W-:Y:S02]  /*2830*/  LOP3.LUT R10, RZ, R7, RZ, 0x33, !PT ;  /* 0x00000007ff0a7212 */ /* 0x000fe400078e33ff */
[----:B------:R-:W-:Y:S02]  /*2840*/  IADD3.X R9, P0, PT, RZ, R9, RZ, P0, !PT ;  /* 0x00000009ff097210 */ /* 0x000fe4000071e4ff */
[----:B------:R-:W-:Y:S02]  /*2850*/  LOP3.LUT R11, RZ, R4, RZ, 0x33, !PT ;  /* 0x00000004ff0b7212 */ /* 0x000fe400078e33ff */
[----:B------:R-:W-:-:S02]  /*2860*/  IADD3.X R10, P1, PT, RZ, R10, RZ, P0, !PT ;  /* 0x0000000aff0a7210 */ /* 0x000fc4000073e4ff */
[----:B------:R-:W-:-:S03]  /*2870*/  ISETP.GT.U32.AND P2, PT, R7, -0x1, PT ;  /* 0xffffffff0700780c */ /* 0x000fc60003f44070 */
[----:B------:R-:W-:Y:S01]  /*2880*/  IMAD.X R11, RZ, RZ, R11, P1 ;  /* 0x000000ffff0b7224 */ /* 0x000fe200008e060b */
[----:B------:R-:W-:-:S04]  /*2890*/  ISETP.GT.AND.EX P0, PT, R4, -0x1, PT, P2 ;  /* 0xffffffff0400780c */ /* 0x000fc80003f04320 */
[----:B------:R-:W-:Y:S02]  /*28a0*/  SEL R11, R4, R11, P0 ;  /* 0x0000000b040b7207 */ /* 0x000fe40000000000 */
[----:B------:R-:W-:Y:S02]  /*28b0*/  SEL R12, R7, R10, P0 ;  /* 0x0000000a070c7207 */ /* 0x000fe40000000000 */
[----:B------:R-:W-:-:S04]  /*28c0*/  ISETP.NE.U32.AND P1, PT, R11, RZ, PT ;  /* 0x000000ff0b00720c */ /* 0x000fc80003f25070 */
[----:B------:R-:W-:Y:S01]  /*28d0*/  SEL R7, R12, R11, !P1 ;  /* 0x0000000b0c077207 */ /* 0x000fe20004800000 */
[----:B------:R-:W-:-:S05]  /*28e0*/  @!P0 IMAD.MOV R8, RZ, RZ, -R8 ;  /* 0x000000ffff088224 */ /* 0x000fca00078e0a08 */
[----:B------:R-:W0:Y:S02]  /*28f0*/  FLO.U32 R7, R7 ;  /* 0x0000000700077300 */ /* 0x000e2400000e0000 */
[C---:B0-----:R-:W-:Y:S02]  /*2900*/  IADD3 R13, PT, PT, -R7.reuse, 0x1f, RZ ;  /* 0x0000001f070d7810 */ /* 0x041fe40007ffe1ff */
[----:B------:R-:W-:-:S03]  /*2910*/  IADD3 R10, PT, PT, -R7, 0x3f, RZ ;  /* 0x0000003f070a7810 */ /* 0x000fc60007ffe1ff */
[----:B------:R-:W-:Y:S01]  /*2920*/  @P1 IMAD.MOV R10, RZ, RZ, R13 ;  /* 0x000000ffff0a1224 */ /* 0x000fe200078e020d */
[----:B------:R-:W-:-:S04]  /*2930*/  SEL R13, R6, R9, P0 ;  /* 0x00000009060d7207 */ /* 0x000fc80000000000 */
[----:B------:R-:W-:-:S13]  /*2940*/  ISETP.NE.AND P1, PT, R10, RZ, PT ;  /* 0x000000ff0a00720c */ /* 0x000fda0003f25270 */
[----:B------:R-:W-:Y:S05]  /*2950*/  @!P1 BRA `(.L_x_28) ;  /* 0x0000000000289947 */ /* 0x000fea0003800000 */
[----:B------:R-:W-:Y:S02]  /*2960*/  LOP3.LUT R7, R10, 0x3f, RZ, 0xc0, !PT ;  /* 0x0000003f0a077812 */ /* 0x000fe400078ec0ff */
[--C-:B------:R-:W-:Y:S02]  /*2970*/  SHF.R.U64 R9, R8, 0x1, R13.reuse ;  /* 0x0000000108097819 */ /* 0x100fe4000000120d */
[----:B------:R-:W-:Y:S02]  /*2980*/  SHF.R.U32.HI R13, RZ, 0x1, R13 ;  /* 0x00000001ff0d7819 */ /* 0x000fe4000001160d */
[----:B------:R-:W-:Y:S02]  /*2990*/  LOP3.LUT R6, R10, 0x3f, RZ, 0xc, !PT ;  /* 0x0000003f0a067812 */ /* 0x000fe400078e0cff */
[CC--:B------:R-:W-:Y:S02]  /*29a0*/  SHF.L.U64.HI R11, R12.reuse, R7.reuse, R11 ;  /* 0x000000070c0b7219 */ /* 0x0c0fe4000001020b */
[----:B------:R-:W-:-:S02]  /*29b0*/  SHF.L.U32 R7, R12, R7, RZ ;  /* 0x000000070c077219 */ /* 0x000fc400000006ff */
[-CC-:B------:R-:W-:Y:S02]  /*29c0*/  SHF.R.U64 R12, R9, R6.reuse, R13.reuse ;  /* 0x00000006090c7219 */ /* 0x180fe4000000120d */
[----:B------:R-:W-:Y:S02]  /*29d0*/  SHF.R.U32.HI R6, RZ, R6, R13 ;  /* 0x00000006ff067219 */ /* 0x000fe4000001160d */
[----:B------:R-:W-:Y:S02]  /*29e0*/  LOP3.LUT R12, R7, R12, RZ, 0xfc, !PT ;  /* 0x0000000c070c7212 */ /* 0x000fe400078efcff */
[----:B------:R-:W-:-:S07]  /*29f0*/  LOP3.LUT R11, R11, R6, RZ, 0xfc, !PT ;  /* 0x000000060b0b7212 */ /* 0x000fce00078efcff */
.L_x_28:
[----:B------:R-:W-:Y:S05]  /*2a00*/  BSYNC.RECONVERGENT B1 ;  /* 0x0000000000017941 */ /* 0x000fea0003800200 */
.L_x_27:
[----:B------:R-:W-:-:S04]  /*2a10*/  IMAD.WIDE.U32 R8, R12, 0x2168c235, RZ ;  /* 0x2168c2350c087825 */ /* 0x000fc800078e00ff */
[----:B------:R-:W-:Y:S01]  /*2a20*/  IMAD.MOV.U32 R7, RZ, RZ, RZ ;  /* 0x000000ffff077224 */ /* 0x000fe200078e00ff */
[----:B------:R-:W-:Y:S01]  /*2a30*/  MOV R6, R9 ;  /* 0x0000000900067202 */ /* 0x000fe20000000f00 */
[----:B------:R-:W-:Y:S01]  /*2a40*/  IMAD.HI.U32 R9, R11, -0x36f0255e, RZ ;  /* 0xc90fdaa20b097827 */ /* 0x000fe200078e00ff */
[----:B------:R-:W-:-:S03]  /*2a50*/  IADD3 RZ, P1, PT, R8, R8, RZ ;  /* 0x0000000808ff7210 */ /* 0x000fc60007f3e0ff */
[----:B------:R-:W-:-:S04]  /*2a60*/  IMAD.WIDE.U32 R6, R12, -0x36f0255e, R6 ;  /* 0xc90fdaa20c067825 */ /* 0x000fc800078e0006 */
[----:B------:R-:W-:-:S04]  /*2a70*/  IMAD.WIDE.U32 R6, P2, R11, 0x2168c235, R6 ;  /* 0x2168c2350b067825 */ /* 0x000fc80007840006 */
[----:B------:R-:W-:Y:S01]  /*2a80*/  IMAD R11, R11, -0x36f0255e, RZ ;  /* 0xc90fdaa20b0b7824 */ /* 0x000fe200078e02ff */
[----:B------:R-:W-:Y:S01]  /*2a90*/  IADD3.X RZ, P1, PT, R6, R6, RZ, P1, !PT ;  /* 0x0000000606ff7210 */ /* 0x000fe20000f3e4ff */
[----:B------:R-:W-:-:S03]  /*2aa0*/  IMAD.X R8, RZ, RZ, R9, P2 ;  /* 0x000000ffff087224 */ /* 0x000fc600010e0609 */
[----:B------:R-:W-:-:S04]  /*2ab0*/  IADD3 R7, P2, PT, R11, R7, RZ ;  /* 0x000000070b077210 */ /* 0x000fc80007f5e0ff */
[C---:B------:R-:W-:Y:S01]  /*2ac0*/  ISETP.GT.U32.AND P3, PT, R7.reuse, RZ, PT ;  /* 0x000000ff0700720c */ /* 0x040fe20003f64070 */
[----:B------:R-:W-:Y:S01]  /*2ad0*/  IMAD.X R8, RZ, RZ, R8, P2 ;  /* 0x000000ffff087224 */ /* 0x000fe200010e0608 */
[----:B------:R-:W-:-:S04]  /*2ae0*/  IADD3.X R6, P2, PT, R7, R7, RZ, P1, !PT ;  /* 0x0000000707067210 */ /* 0x000fc80000f5e4ff */
[C---:B------:R-:W-:Y:S02]  /*2af0*/  ISETP.GT.AND.EX P1, PT, R8.reuse, RZ, PT, P3 ;  /* 0x000000ff0800720c */ /* 0x040fe40003f24330 */
[-C--:B------:R-:W-:Y:S02]  /*2b00*/  IADD3.X R9, PT, PT, R8, R8.reuse, RZ, P2, !PT ;  /* 0x0000000808097210 */ /* 0x080fe400017fe4ff */
[----:B------:R-:W-:Y:S02]  /*2b10*/  SEL R6, R6, R7, P1 ;  /* 0x0000000706067207 */ /* 0x000fe40000800000 */
[----:B------:R-:W-:Y:S02]  /*2b20*/  SEL R7, R9, R8, P1 ;  /* 0x0000000809077207 */ /* 0x000fe40000800000 */
[----:B------:R-:W-:Y:S02]  /*2b30*/  IADD3 R6, P2, PT, R6, 0x1, RZ ;  /* 0x0000000106067810 */ /* 0x000fe40007f5e0ff */
[----:B------:R-:W-:-:S02]  /*2b40*/  SEL R9, RZ, 0xffffffff, !P1 ;  /* 0xffffffffff097807 */ /* 0x000fc40004800000 */
[----:B------:R-:W-:Y:S01]  /*2b50*/  LOP3.LUT P1, R15, R15, 0x80000000, RZ, 0xc0, !PT ;  /* 0x800000000f0f7812 */ /* 0x000fe2000782c0ff */
[----:B------:R-:W-:Y:S02]  /*2b60*/  IMAD.X R7, RZ, RZ, R7, P2 ;  /* 0x000000ffff077224 */ /* 0x000fe400010e0607 */
[----:B------:R-:W-:Y:S01]  /*2b70*/  IMAD.IADD R10, R9, 0x1, -R10 ;  /* 0x00000001090a7824 */ /* 0x000fe200078e0a0a */
[----:B------:R-:W-:Y:S02]  /*2b80*/  SHF.R.U32.HI R9, RZ, 0x1e, R5 ;  /* 0x0000001eff097819 */ /* 0x000fe40000011605 */
[----:B------:R-:W-:Y:S01]  /*2b90*/  SHF.R.U64 R6, R6, 0xa, R7 ;  /* 0x0000000a06067819 */ /* 0x000fe20000001207 */
[----:B------:R-:W-:Y:S01]  /*2ba0*/  IMAD.SHL.U32 R5, R10, 0x100000, RZ ;  /* 0x001000000a057824 */ /* 0x000fe200078e00ff */
[----:B------:R-:W-:Y:S02]  /*2bb0*/  LEA.HI R8, R4, R9, RZ, 0x1 ;  /* 0x0000000904087211 */ /* 0x000fe400078f08ff */
[----:B------:R-:W-:-:S02]  /*2bc0*/  IADD3 R6, P2, PT, R6, 0x1, RZ ;  /* 0x0000000106067810 */ /* 0x000fc40007f5e0ff */
[----:B------:R-:W-:Y:S02]  /*2bd0*/  @!P0 LOP3.LUT R15, R15, 0x80000000, RZ, 0x3c, !PT ;  /* 0x800000000f0f8812 */ /* 0x000fe400078e3cff */
[----:B------:R-:W-:Y:S02]  /*2be0*/  LEA.HI.X R7, R7, RZ, RZ, 0x16, P2 ;  /* 0x000000ff07077211 */ /* 0x000fe400010fb4ff */
[----:B------:R-:W-:Y:S02]  /*2bf0*/  @P1 IADD3 R8, PT, PT, -R8, RZ, RZ ;  /* 0x000000ff08081210 */ /* 0x000fe40007ffe1ff */
[--C-:B------:R-:W-:Y:S02]  /*2c00*/  SHF.R.U64 R6, R6, 0x1, R7.reuse ;  /* 0x0000000106067819 */ /* 0x100fe40000001207 */
[----:B------:R-:W-:Y:S02]  /*2c10*/  SHF.R.U32.HI R10, RZ, 0x1, R7 ;  /* 0x00000001ff0a7819 */ /* 0x000fe40000011607 */
[----:B------:R-:W-:-:S04]  /*2c20*/  IADD3 R6, P2, P3, RZ, RZ, R6 ;  /* 0x000000ffff067210 */ /* 0x000fc80007b5e006 */
[----:B------:R-:W-:-:S04]  /*2c30*/  IADD3.X R4, PT, PT, R5, 0x3fe00000, R10, P2, P3 ;  /* 0x3fe0000005047810 */ /* 0x000fc800017e640a */
[----:B------:R-:W-:-:S07]  /*2c40*/  LOP3.LUT R13, R4, R15, RZ, 0xfc, !PT ;  /* 0x0000000f040d7212 */ /* 0x000fce00078efcff */
.L_x_22:
[----:B------:R-:W-:Y:S02]  /*2c50*/  IMAD.MOV.U32 R15, RZ, RZ, 0x0 ;  /* 0x00000000ff0f7424 */ /* 0x000fe400078e00ff */
[----:B------:R-:W-:Y:S02]  /*2c60*/  IMAD.MOV.U32 R7, RZ, RZ, R13 ;  /* 0x000000ffff077224 */ /* 0x000fe400078e000d */
[----:B------:R-:W-:Y:S05]  /*2c70*/  RET.REL.NODEC R14 `(_Z10dataKernelPdS_S_iS_S_S_) ;  /* 0xffffffd00ee07950 */ /* 0x000fea0003c3ffff */
.L_x_29:
        /* <DEDUP_REMOVED lines=16> */
.L_x_30:


//--------------------- .nv.global.init           --------------------------
	.section	.nv.global.init,"aw",@progbits
	.align	16
.nv.global.init:
	.type		__cudart_sin_cos_coeffs,@object
	.size		__cudart_sin_cos_coeffs,(__cudart_i2opi_d - __cudart_sin_cos_coeffs)
__cudart_sin_cos_coeffs:
        /*0000*/ 	.byte	0x46, 0xd2, 0xb0, 0x2c, 0xf1, 0xe5, 0x5a, 0xbe, 0x92, 0xe3, 0xac, 0x69, 0xe3, 0x1d, 0xc7, 0x3e
        /*0010*/ 	.byte	0xa1, 0x62, 0xdb, 0x19, 0xa0, 0x01, 0x2a, 0xbf, 0x18, 0x08, 0x11, 0x11, 0x11, 0x11, 0x81, 0x3f
        /*0020*/ 	.byte	0x54, 0x55, 0x55, 0x55, 0x55, 0x55, 0xc5, 0xbf, 0x00, 0x00, 0x00, 0x00, 0x00, 0x00, 0x00, 0x00
        /*0030*/ 	.byte	0x00, 0x00, 0x00, 0x00, 0x00, 0x00, 0x00, 0x00, 0x64, 0x81, 0xfd, 0x20, 0x83, 0xff, 0xa8, 0xbd
        /*0040*/ 	.byte	0x28, 0x85, 0xef, 0xc1, 0xa7, 0xee, 0x21, 0x3e, 0xd9, 0xe6, 0x06, 0x8e, 0x4f, 0x7e, 0x92, 0xbe
        /*0050*/ 	.byte	0xe9, 0xbc, 0xdd, 0x19, 0xa0, 0x01, 0xfa, 0x3e, 0x47, 0x5d, 0xc1, 0x16, 0x6c, 0xc1, 0x56, 0xbf
        /*0060*/ 	.byte	0x51, 0x55, 0x55, 0x55, 0x55, 0x55, 0xa5, 0x3f, 0x00, 0x00, 0x00, 0x00, 0x00, 0x00, 0xe0, 0xbf
        /*0070*/ 	.byte	0x00, 0x00, 0x00, 0x00, 0x00, 0x00, 0xf0, 0x3f, 0x00, 0x00, 0x00, 0x00, 0x00, 0x00, 0x00, 0x00
	.type		__cudart_i2opi_d,@object
	.size		__cudart_i2opi_d,(.L_0 - __cudart_i2opi_d)
__cudart_i2opi_d:
        /* <DEDUP_REMOVED lines=9> */
.L_0:


//--------------------- .nv.shared._Z13monitorKernelPdS_ --------------------------
	.section	.nv.shared._Z13monitorKernelPdS_,"aw",@nobits
	.sectionflags	@""
	.align	16
	.zero		1024


//--------------------- .nv.shared.reserved.0     --------------------------
	.section	.nv.shared.reserved.0,"aw",@nobits
	.weak		__nv_reservedSMEM_offset_0_alias
	.size		__nv_reservedSMEM_offset_0_alias, 0, 64
	.other		__nv_reservedSMEM_offset_0_alias,@"STO_CUDA_RESERVED_SHARED STV_DEFAULT"
__nv_reservedSMEM_offset_0_alias:
	.zero		0
	.zero		64


//--------------------- .nv.shared._Z10dataKernelPdS_S_iS_S_S_ --------------------------
	.section	.nv.shared._Z10dataKernelPdS_S_iS_S_S_,"aw",@nobits
	.sectionflags	@""
	.align	16
	.zero		1024


//--------------------- .nv.constant0._Z13monitorKernelPdS_ --------------------------
	.section	.nv.constant0._Z13monitorKernelPdS_,"a",@progbits
	.sectionflags	@""
	.align	4
.nv.constant0._Z13monitorKernelPdS_:
	.zero		912


//--------------------- .nv.constant0._Z10dataKernelPdS_S_iS_S_S_ --------------------------
	.section	.nv.constant0._Z10dataKernelPdS_S_iS_S_S_,"a",@progbits
	.sectionflags	@""
	.align	4
.nv.constant0._Z10dataKernelPdS_S_iS_S_S_:
	.zero		952


//--------------------- SYMBOLS --------------------------

	.type		.nv.reservedSmem.offset0,@object
	.size		.nv.reservedSmem.offset0,0x4
	.type		.nv.reservedSmem.cap,@object
	.size		.nv.reservedSmem.cap,0x4
